	.target	sm_90a

	.elftype	@"ET_EXEC"


//--------------------- .note.nv.tkinfo           --------------------------
	.section	.note.nv.tkinfo,"",@"SHT_NOTE"
	.sectionflags	@"SHF_NOTE_NV_TKINFO"
	.tkinfo
        /*0018*/ 	.word	0x00000002
        /*0030*/ 	.string	""
        /*0030*/ 	.string	"ptxas"
        /*0030*/ 	.string	"Cuda compilation tools, release 13.0, V13.0.88"
        /*0030*/ 	.string	"Build cuda_13.0.r13.0/compiler.36424714_0"
        /*0030*/ 	.string	"-arch sm_90a -m 64 "



//--------------------- .note.nv.cuinfo           --------------------------
	.section	.note.nv.cuinfo,"",@"SHT_NOTE"
	.sectionflags	@"SHF_NOTE_NV_CUINFO"
        /*0018*/ 	.short	0x0002
        /*001a*/ 	.short	0x005a
        /*001c*/ 	.short	0x0082
	.zero		2


//--------------------- .nv.info                  --------------------------
	.section	.nv.info,"",@"SHT_CUDA_INFO"
	.align	4


	//----- nvinfo : EIATTR_REGCOUNT
	.align		4
        /*0000*/ 	.byte	0x04, 0x2f
        /*0002*/ 	.short	(.L_12 - .L_11)
	.align		4
.L_11:
        /*0004*/ 	.word	index@(_ZN7cutlass13device_kernelINS_4conv6kernel13ConvUniversalINS1_16ConvProblemShapeILNS1_8OperatorE1ELi3EEENS1_10collective14CollectiveConvINS1_46MainloopSm90TmaGmmaWarpSpecializedImplicitGemmILS5_1ELi9ELi3EN4cute5tupleIJNSA_1CILi2EEENSC_ILi1EEESE_EEENS1_36KernelImplicitTmaWarpSpecializedSm90ELi1EEENSB_IJNSC_ILi256EEENSC_ILi128EEENSB_IJNSC_ILi32EEEEEEEEENS_10bfloat16_tESN_NSA_8TiledMMAINSA_8MMA_AtomIJNSA_4SM904GMMA28MMA_64x128x16_F32BF16BF16_SSILNSR_5MajorE0ELST_1ELNSR_7ScaleInE1ELSU_1EEEEEENSA_6LayoutINSB_IJSE_SE_SE_EEENSB_IJNSC_ILi0EEESZ_SZ_EEEEENSB_IJNSA_10UnderscoreES12_S12_EEEEENS7_6detail26Sm90ImplicitGemmTileTraitsINSA_20SM90_TMA_LOAD_IM2COLENSA_14ComposedLayoutINSA_7SwizzleILi2ELi4ELi3EEENSA_18smem_ptr_flag_bitsILi16EEENSX_INSB_IJNSB_IJNSC_ILi8EEESK_EEENSB_IJSK_SE_EEENSB_IJSE_NSC_ILi9EEEEEEEEENSB_IJNSB_IJSK_SI_EEENSB_IJSE_SZ_EEENSB_IJSZ_NSC_ILi8192EEEEEEEEEEEEEvEENS16_INSA_23SM90_TMA_LOAD_MULTICASTENS18_INS19_ILi3ELi4ELi3EEES1C_NSX_INSB_IJNSB_IJNSC_ILi64EEESD_EEENSB_IJS1D_NSC_ILi4EEEEEES1H_EEENSB_IJNSB_IJSE_NSC_ILi2048EEEEEENSB_IJS1T_NSC_ILi512EEEEEENSB_IJSZ_NSC_ILi4096EEEEEEEEEEEEEvEEEENS_8epilogue10collective6detail29Sm90TmaWarpSpecializedAdapterINS2A_15DefaultEpilogueISN_NSB_IJNSB_IJllllEEESE_SZ_EEES2F_NS29_6thread17LinearCombinationISN_Li1EffLNS2G_9ScaleType4KindE0ELNS_15FloatRoundStyleE2ESN_EENS_4gemm15EpilogueDefaultEEEEEvvEEEEvNT_6ParamsE)
        /*0008*/ 	.word	0x000000ff


	//----- nvinfo : EIATTR_FRAME_SIZE
	.align		4
.L_12:
        /*000c*/ 	.byte	0x04, 0x11
        /*000e*/ 	.short	(.L_14 - .L_13)
	.align		4
.L_13:
        /*0010*/ 	.word	index@(_ZN7cutlass13device_kernelINS_4conv6kernel13ConvUniversalINS1_16ConvProblemShapeILNS1_8OperatorE1ELi3EEENS1_10collective14CollectiveConvINS1_46MainloopSm90TmaGmmaWarpSpecializedImplicitGemmILS5_1ELi9ELi3EN4cute5tupleIJNSA_1CILi2EEENSC_ILi1EEESE_EEENS1_36KernelImplicitTmaWarpSpecializedSm90ELi1EEENSB_IJNSC_ILi256EEENSC_ILi128EEENSB_IJNSC_ILi32EEEEEEEEENS_10bfloat16_tESN_NSA_8TiledMMAINSA_8MMA_AtomIJNSA_4SM904GMMA28MMA_64x128x16_F32BF16BF16_SSILNSR_5MajorE0ELST_1ELNSR_7ScaleInE1ELSU_1EEEEEENSA_6LayoutINSB_IJSE_SE_SE_EEENSB_IJNSC_ILi0EEESZ_SZ_EEEEENSB_IJNSA_10UnderscoreES12_S12_EEEEENS7_6detail26Sm90ImplicitGemmTileTraitsINSA_20SM90_TMA_LOAD_IM2COLENSA_14ComposedLayoutINSA_7SwizzleILi2ELi4ELi3EEENSA_18smem_ptr_flag_bitsILi16EEENSX_INSB_IJNSB_IJNSC_ILi8EEESK_EEENSB_IJSK_SE_EEENSB_IJSE_NSC_ILi9EEEEEEEEENSB_IJNSB_IJSK_SI_EEENSB_IJSE_SZ_EEENSB_IJSZ_NSC_ILi8192EEEEEEEEEEEEEvEENS16_INSA_23SM90_TMA_LOAD_MULTICASTENS18_INS19_ILi3ELi4ELi3EEES1C_NSX_INSB_IJNSB_IJNSC_ILi64EEESD_EEENSB_IJS1D_NSC_ILi4EEEEEES1H_EEENSB_IJNSB_IJSE_NSC_ILi2048EEEEEENSB_IJS1T_NSC_ILi512EEEEEENSB_IJSZ_NSC_ILi4096EEEEEEEEEEEEEvEEEENS_8epilogue10collective6detail29Sm90TmaWarpSpecializedAdapterINS2A_15DefaultEpilogueISN_NSB_IJNSB_IJllllEEESE_SZ_EEES2F_NS29_6thread17LinearCombinationISN_Li1EffLNS2G_9ScaleType4KindE0ELNS_15FloatRoundStyleE2ESN_EENS_4gemm15EpilogueDefaultEEEEEvvEEEEvNT_6ParamsE)
        /*0014*/ 	.word	0x00000270


	//----- nvinfo : EIATTR_MIN_STACK_SIZE
	.align		4
.L_14:
        /*0018*/ 	.byte	0x04, 0x12
        /*001a*/ 	.short	(.L_16 - .L_15)
	.align		4
.L_15:
        /*001c*/ 	.word	index@(_ZN7cutlass13device_kernelINS_4conv6kernel13ConvUniversalINS1_16ConvProblemShapeILNS1_8OperatorE1ELi3EEENS1_10collective14CollectiveConvINS1_46MainloopSm90TmaGmmaWarpSpecializedImplicitGemmILS5_1ELi9ELi3EN4cute5tupleIJNSA_1CILi2EEENSC_ILi1EEESE_EEENS1_36KernelImplicitTmaWarpSpecializedSm90ELi1EEENSB_IJNSC_ILi256EEENSC_ILi128EEENSB_IJNSC_ILi32EEEEEEEEENS_10bfloat16_tESN_NSA_8TiledMMAINSA_8MMA_AtomIJNSA_4SM904GMMA28MMA_64x128x16_F32BF16BF16_SSILNSR_5MajorE0ELST_1ELNSR_7ScaleInE1ELSU_1EEEEEENSA_6LayoutINSB_IJSE_SE_SE_EEENSB_IJNSC_ILi0EEESZ_SZ_EEEEENSB_IJNSA_10UnderscoreES12_S12_EEEEENS7_6detail26Sm90ImplicitGemmTileTraitsINSA_20SM90_TMA_LOAD_IM2COLENSA_14ComposedLayoutINSA_7SwizzleILi2ELi4ELi3EEENSA_18smem_ptr_flag_bitsILi16EEENSX_INSB_IJNSB_IJNSC_ILi8EEESK_EEENSB_IJSK_SE_EEENSB_IJSE_NSC_ILi9EEEEEEEEENSB_IJNSB_IJSK_SI_EEENSB_IJSE_SZ_EEENSB_IJSZ_NSC_ILi8192EEEEEEEEEEEEEvEENS16_INSA_23SM90_TMA_LOAD_MULTICASTENS18_INS19_ILi3ELi4ELi3EEES1C_NSX_INSB_IJNSB_IJNSC_ILi64EEESD_EEENSB_IJS1D_NSC_ILi4EEEEEES1H_EEENSB_IJNSB_IJSE_NSC_ILi2048EEEEEENSB_IJS1T_NSC_ILi512EEEEEENSB_IJSZ_NSC_ILi4096EEEEEEEEEEEEEvEEEENS_8epilogue10collective6detail29Sm90TmaWarpSpecializedAdapterINS2A_15DefaultEpilogueISN_NSB_IJNSB_IJllllEEESE_SZ_EEES2F_NS29_6thread17LinearCombinationISN_Li1EffLNS2G_9ScaleType4KindE0ELNS_15FloatRoundStyleE2ESN_EENS_4gemm15EpilogueDefaultEEEEEvvEEEEvNT_6ParamsE)
        /*0020*/ 	.word	0x00000270
.L_16:


//--------------------- .nv.compat                --------------------------
	.section	.nv.compat,"",@"SHT_CUDA_COMPAT_INFO"
	.align	4
        /*0000*/ 	.byte	0x02, 0x09, 0x01, 0x00, 0x02, 0x02, 0x04, 0x00, 0x02, 0x05, 0x05, 0x00, 0x03, 0x07, 0x01, 0x01
        /*0010*/ 	.byte	0x02, 0x03, 0x01, 0x00, 0x02, 0x06, 0x01, 0x00, 0x04, 0x0b, 0x08, 0x00, 0x00, 0x00, 0x00, 0x00
        /*0020*/ 	.byte	0x00, 0x00, 0x00, 0x00


//--------------------- .nv.info._ZN7cutlass13device_kernelINS_4conv6kernel13ConvUniversalINS1_16ConvProblemShapeILNS1_8OperatorE1ELi3EEENS1_10collective14CollectiveConvINS1_46MainloopSm90TmaGmmaWarpSpecializedImplicitGemmILS5_1ELi9ELi3EN4cute5tupleIJNSA_1CILi2EEENSC_ILi1EEESE_EEENS1_36KernelImplicitTmaWarpSpecializedSm90ELi1EEENSB_IJNSC_ILi256EEENSC_ILi128EEENSB_IJNSC_ILi32EEEEEEEEENS_10bfloat16_tESN_NSA_8TiledMMAINSA_8MMA_AtomIJNSA_4SM904GMMA28MMA_64x128x16_F32BF16BF16_SSILNSR_5MajorE0ELST_1ELNSR_7ScaleInE1ELSU_1EEEEEENSA_6LayoutINSB_IJSE_SE_SE_EEENSB_IJNSC_ILi0EEESZ_SZ_EEEEENSB_IJNSA_10UnderscoreES12_S12_EEEEENS7_6detail26Sm90ImplicitGemmTileTraitsINSA_20SM90_TMA_LOAD_IM2COLENSA_14ComposedLayoutINSA_7SwizzleILi2ELi4ELi3EEENSA_18smem_ptr_flag_bitsILi16EEENSX_INSB_IJNSB_IJNSC_ILi8EEESK_EEENSB_IJSK_SE_EEENSB_IJSE_NSC_ILi9EEEEEEEEENSB_IJNSB_IJSK_SI_EEENSB_IJSE_SZ_EEENSB_IJSZ_NSC_ILi8192EEEEEEEEEEEEEvEENS16_INSA_23SM90_TMA_LOAD_MULTICASTENS18_INS19_ILi3ELi4ELi3EEES1C_NSX_INSB_IJNSB_IJNSC_ILi64EEESD_EEENSB_IJS1D_NSC_ILi4EEEEEES1H_EEENSB_IJNSB_IJSE_NSC_ILi2048EEEEEENSB_IJS1T_NSC_ILi512EEEEEENSB_IJSZ_NSC_ILi4096EEEEEEEEEEEEEvEEEENS_8epilogue10collective6detail29Sm90TmaWarpSpecializedAdapterINS2A_15DefaultEpilogueISN_NSB_IJNSB_IJllllEEESE_SZ_EEES2F_NS29_6thread17LinearCombinationISN_Li1EffLNS2G_9ScaleType4KindE0ELNS_15FloatRoundStyleE2ESN_EENS_4gemm15EpilogueDefaultEEEEEvvEEEEvNT_6ParamsE --------------------------
	.section	.nv.info._ZN7cutlass13device_kernelINS_4conv6kernel13ConvUniversalINS1_16ConvProblemShapeILNS1_8OperatorE1ELi3EEENS1_10collective14CollectiveConvINS1_46MainloopSm90TmaGmmaWarpSpecializedImplicitGemmILS5_1ELi9ELi3EN4cute5tupleIJNSA_1CILi2EEENSC_ILi1EEESE_EEENS1_36KernelImplicitTmaWarpSpecializedSm90ELi1EEENSB_IJNSC_ILi256EEENSC_ILi128EEENSB_IJNSC_ILi32EEEEEEEEENS_10bfloat16_tESN_NSA_8TiledMMAINSA_8MMA_AtomIJNSA_4SM904GMMA28MMA_64x128x16_F32BF16BF16_SSILNSR_5MajorE0ELST_1ELNSR_7ScaleInE1ELSU_1EEEEEENSA_6LayoutINSB_IJSE_SE_SE_EEENSB_IJNSC_ILi0EEESZ_SZ_EEEEENSB_IJNSA_10UnderscoreES12_S12_EEEEENS7_6detail26Sm90ImplicitGemmTileTraitsINSA_20SM90_TMA_LOAD_IM2COLENSA_14ComposedLayoutINSA_7SwizzleILi2ELi4ELi3EEENSA_18smem_ptr_flag_bitsILi16EEENSX_INSB_IJNSB_IJNSC_ILi8EEESK_EEENSB_IJSK_SE_EEENSB_IJSE_NSC_ILi9EEEEEEEEENSB_IJNSB_IJSK_SI_EEENSB_IJSE_SZ_EEENSB_IJSZ_NSC_ILi8192EEEEEEEEEEEEEvEENS16_INSA_23SM90_TMA_LOAD_MULTICASTENS18_INS19_ILi3ELi4ELi3EEES1C_NSX_INSB_IJNSB_IJNSC_ILi64EEESD_EEENSB_IJS1D_NSC_ILi4EEEEEES1H_EEENSB_IJNSB_IJSE_NSC_ILi2048EEEEEENSB_IJS1T_NSC_ILi512EEEEEENSB_IJSZ_NSC_ILi4096EEEEEEEEEEEEEvEEEENS_8epilogue10collective6detail29Sm90TmaWarpSpecializedAdapterINS2A_15DefaultEpilogueISN_NSB_IJNSB_IJllllEEESE_SZ_EEES2F_NS29_6thread17LinearCombinationISN_Li1EffLNS2G_9ScaleType4KindE0ELNS_15FloatRoundStyleE2ESN_EENS_4gemm15EpilogueDefaultEEEEEvvEEEEvNT_6ParamsE,"",@"SHT_CUDA_INFO"
	.sectionflags	@""
	.align	4


	//----- nvinfo : EIATTR_CUDA_API_VERSION
	.align		4
        /*0000*/ 	.byte	0x04, 0x37
        /*0002*/ 	.short	(.L_18 - .L_17)
.L_17:
        /*0004*/ 	.word	0x00000082


	//----- nvinfo : EIATTR_KPARAM_INFO
	.align		4
.L_18:
        /*0008*/ 	.byte	0x04, 0x17
        /*000a*/ 	.short	(.L_20 - .L_19)
.L_19:
        /*000c*/ 	.word	0x00000000
        /*0010*/ 	.short	0x0000
        /*0012*/ 	.short	0x0070
        /*0014*/ 	.byte	0x00, 0xf0, 0x01, 0x10


	//----- nvinfo : EIATTR_SPARSE_MMA_MASK
	.align		4
.L_20:
        /*0018*/ 	.byte	0x03, 0x50
        /*001a*/ 	.short	0x0000


	//----- nvinfo : EIATTR_MAXREG_COUNT
	.align		4
        /*001c*/ 	.byte	0x03, 0x1b
        /*001e*/ 	.short	0x00ff


	//----- nvinfo : EIATTR_NUM_BARRIERS
	.align		4
        /*0020*/ 	.byte	0x02, 0x4c
        /*0022*/ 	.byte	0x01
	.zero		1


	//----- nvinfo : EIATTR_ANNOTATIONS
	.align		4
        /*0024*/ 	.byte	0x04, 0x55
        /*0026*/ 	.short	(.L_22 - .L_21)


	//   ....[0]....
.L_21:
        /*0028*/ 	.word	0x00000001
        /*002c*/ 	.byte	0xa0, 0x0b, 0x00, 0x00, 0x01, 0x00, 0x00, 0x00, 0xe0, 0x0b, 0x00, 0x00, 0x01, 0x00, 0x00, 0x00
        /* <DEDUP_REMOVED lines=210> */
        /*0d5c*/ 	.byte	0x70, 0xfe, 0x00, 0x00


	//----- nvinfo : EIATTR_MERCURY_ISA_VERSION
	.align		4
.L_22:
        /*0d60*/ 	.byte	0x03, 0x5f
        /*0d62*/ 	.short	0x0101


	//----- nvinfo : EIATTR_COOP_GROUP_MASK_REGIDS
	.align		4
        /*0d64*/ 	.byte	0x04, 0x29
        /*0d66*/ 	.short	(.L_24 - .L_23)


	//   ....[0]....
.L_23:
        /*0d68*/ 	.word	0xffffffff


	//   ....[1]....
        /*0d6c*/ 	.word	0xffffffff


	//   ....[2]....
        /*0d70*/ 	.word	0xffffffff


	//   ....[3]....
        /*0d74*/ 	.word	0xffffffff


	//----- nvinfo : EIATTR_COOP_GROUP_INSTR_OFFSETS
	.align		4
.L_24:
        /*0d78*/ 	.byte	0x04, 0x28
        /*0d7a*/ 	.short	(.L_26 - .L_25)


	//   ....[0]....
.L_25:
        /*0d7c*/ 	.word	0x00000080


	//   ....[1]....
        /*0d80*/ 	.word	0x00000090


	//   ....[2]....
        /*0d84*/ 	.word	0x000001b0


	//   ....[3]....
        /*0d88*/ 	.word	0x000007a0


	//----- nvinfo : EIATTR_MBARRIER_INSTR_OFFSETS
	.align		4
.L_26:
        /*0d8c*/ 	.byte	0x04, 0x39
        /*0d8e*/ 	.short	(.L_28 - .L_27)


	//   ....[0]....
.L_27:
        /*0d90*/ 	.word	0x000003e0
        /*0d94*/ 	.word	0x000000ff
        /*0d98*/ 	.word	0x00036000
        /*0d9c*/ 	.short	0x0100
        /*0d9e*/ 	.byte	0x0a
	.zero		1


	//   ....[1]....
        /*0da0*/ 	.word	0x000003f0
        /*0da4*/ 	.word	0x000000ff
        /*0da8*/ 	.word	0x00036048
        /*0dac*/ 	.short	0x0100
        /*0dae*/ 	.byte	0x0a
	.zero		1


	//   ....[2]....
        /*0db0*/ 	.word	0x00000400
        /*0db4*/ 	.word	0x000000ff
        /*0db8*/ 	.word	0x00036008
        /*0dbc*/ 	.short	0x0100
        /*0dbe*/ 	.byte	0x0a
	.zero		1


	//   ....[3]....
        /*0dc0*/ 	.word	0x00000410
        /*0dc4*/ 	.word	0x000000ff
        /*0dc8*/ 	.word	0x00036050
        /*0dcc*/ 	.short	0x0100
        /*0dce*/ 	.byte	0x0a
	.zero		1


	//   ....[4]....
        /*0dd0*/ 	.word	0x00000420
        /*0dd4*/ 	.word	0x000000ff
        /*0dd8*/ 	.word	0x00036010
        /*0ddc*/ 	.short	0x0100
        /*0dde*/ 	.byte	0x0a
	.zero		1


	//   ....[5]....
        /*0de0*/ 	.word	0x00000430
        /*0de4*/ 	.word	0x000000ff
        /*0de8*/ 	.word	0x00036058
        /*0dec*/ 	.short	0x0100
        /*0dee*/ 	.byte	0x0a
	.zero		1


	//   ....[6]....
        /*0df0*/ 	.word	0x00000440
        /*0df4*/ 	.word	0x000000ff
        /*0df8*/ 	.word	0x00036018
        /*0dfc*/ 	.short	0x0100
        /*0dfe*/ 	.byte	0x0a
	.zero		1


	//   ....[7]....
        /*0e00*/ 	.word	0x00000450
        /*0e04*/ 	.word	0x000000ff
        /*0e08*/ 	.word	0x00036060
        /*0e0c*/ 	.short	0x0100
        /*0e0e*/ 	.byte	0x0a
	.zero		1


	//   ....[8]....
        /*0e10*/ 	.word	0x00000460
        /*0e14*/ 	.word	0x000000ff
        /*0e18*/ 	.word	0x00036020
        /*0e1c*/ 	.short	0x0100
        /*0e1e*/ 	.byte	0x0a
	.zero		1


	//   ....[9]....
        /*0e20*/ 	.word	0x00000470
        /*0e24*/ 	.word	0x000000ff
        /*0e28*/ 	.word	0x00036068
        /*0e2c*/ 	.short	0x0100
        /*0e2e*/ 	.byte	0x0a
	.zero		1


	//   ....[10]....
        /*0e30*/ 	.word	0x00000480
        /*0e34*/ 	.word	0x000000ff
        /*0e38*/ 	.word	0x00036028
        /*0e3c*/ 	.short	0x0100
        /*0e3e*/ 	.byte	0x0a
	.zero		1


	//   ....[11]....
        /*0e40*/ 	.word	0x00000490
        /*0e44*/ 	.word	0x000000ff
        /*0e48*/ 	.word	0x00036070
        /*0e4c*/ 	.short	0x0100
        /*0e4e*/ 	.byte	0x0a
	.zero		1


	//   ....[12]....
        /*0e50*/ 	.word	0x000004a0
        /*0e54*/ 	.word	0x000000ff
        /*0e58*/ 	.word	0x00036030
        /*0e5c*/ 	.short	0x0100
        /*0e5e*/ 	.byte	0x0a
	.zero		1


	//   ....[13]....
        /*0e60*/ 	.word	0x000004b0
        /*0e64*/ 	.word	0x000000ff
        /*0e68*/ 	.word	0x00036078
        /*0e6c*/ 	.short	0x0100
        /*0e6e*/ 	.byte	0x0a
	.zero		1


	//   ....[14]....
        /*0e70*/ 	.word	0x000004c0
        /*0e74*/ 	.word	0x000000ff
        /*0e78*/ 	.word	0x00036038
        /*0e7c*/ 	.short	0x0100
        /*0e7e*/ 	.byte	0x0a
	.zero		1


	//   ....[15]....
        /*0e80*/ 	.word	0x000004d0
        /*0e84*/ 	.word	0x000000ff
        /*0e88*/ 	.word	0x00036080
        /*0e8c*/ 	.short	0x0100
        /*0e8e*/ 	.byte	0x0a
	.zero		1


	//   ....[16]....
        /*0e90*/ 	.word	0x000004e0
        /*0e94*/ 	.word	0x000000ff
        /*0e98*/ 	.word	0x00036040
        /*0e9c*/ 	.short	0x0100
        /*0e9e*/ 	.byte	0x0a
	.zero		1


	//   ....[17]....
        /*0ea0*/ 	.word	0x000004f0
        /*0ea4*/ 	.word	0x000000ff
        /*0ea8*/ 	.word	0x00036088
        /*0eac*/ 	.short	0x0100
        /*0eae*/ 	.byte	0x0a
	.zero		1


	//   ....[18]....
        /*0eb0*/ 	.word	0x00001680
        /*0eb4*/ 	.word	0x00000003
        /*0eb8*/ 	.word	0x00036000
        /*0ebc*/ 	.short	0x010a
        /*0ebe*/ 	.byte	0x3f
	.zero		1


	//   ....[19]....
        /*0ec0*/ 	.word	0x00002710
        /*0ec4*/ 	.word	0x00000000
        /*0ec8*/ 	.word	0x00036000
        /*0ecc*/ 	.short	0x010a
        /*0ece*/ 	.byte	0x3f
	.zero		1


	//   ....[20]....
        /*0ed0*/ 	.word	0x00003b60
        /*0ed4*/ 	.word	0x00000000
        /*0ed8*/ 	.word	0x00000000
        /*0edc*/ 	.short	0x0101
        /*0ede*/ 	.byte	0x3f
	.zero		1


	//   ....[21]....
        /*0ee0*/ 	.word	0x00003d90
        /*0ee4*/ 	.word	0x00000006
        /*0ee8*/ 	.word	0x00000000
        /*0eec*/ 	.short	0x0101
        /*0eee*/ 	.byte	0x3f
	.zero		1


	//   ....[22]....
        /*0ef0*/ 	.word	0x00013f10
        /*0ef4*/ 	.word	0x0000000c
        /*0ef8*/ 	.word	0x00036048
        /*0efc*/ 	.short	0x010a
        /*0efe*/ 	.byte	0x3f
	.zero		1


	//   ....[23]....
        /*0f00*/ 	.word	0x000147f0
        /*0f04*/ 	.word	0x00000003
        /*0f08*/ 	.word	0x00000000
        /*0f0c*/ 	.short	0x010a
        /*0f0e*/ 	.byte	0x3f
	.zero		1


	//   ....[24]....
        /*0f10*/ 	.word	0x000148b0
        /*0f14*/ 	.word	0x00000003
        /*0f18*/ 	.word	0x00000000
        /*0f1c*/ 	.short	0x010a
        /*0f1e*/ 	.byte	0x3f
	.zero		1


	//   ....[25]....
        /*0f20*/ 	.word	0x00014970
        /*0f24*/ 	.word	0x00000003
        /*0f28*/ 	.word	0x00000000
        /*0f2c*/ 	.short	0x010a
        /*0f2e*/ 	.byte	0x3f
	.zero		1


	//   ....[26]....
        /*0f30*/ 	.word	0x00014a30
        /*0f34*/ 	.word	0x00000003
        /*0f38*/ 	.word	0x00000000
        /*0f3c*/ 	.short	0x010a
        /*0f3e*/ 	.byte	0x3f
	.zero		1


	//   ....[27]....
        /*0f40*/ 	.word	0x00014af0
        /*0f44*/ 	.word	0x00000003
        /*0f48*/ 	.word	0x00000000
        /*0f4c*/ 	.short	0x010a
        /*0f4e*/ 	.byte	0x3f
	.zero		1


	//   ....[28]....
        /*0f50*/ 	.word	0x00014bb0
        /*0f54*/ 	.word	0x00000003
        /*0f58*/ 	.word	0x00000000
        /*0f5c*/ 	.short	0x010a
        /*0f5e*/ 	.byte	0x3f
	.zero		1


	//   ....[29]....
        /*0f60*/ 	.word	0x00014c70
        /*0f64*/ 	.word	0x00000003
        /*0f68*/ 	.word	0x00000000
        /*0f6c*/ 	.short	0x010a
        /*0f6e*/ 	.byte	0x3f
	.zero		1


	//   ....[30]....
        /*0f70*/ 	.word	0x00014d30
        /*0f74*/ 	.word	0x00000003
        /*0f78*/ 	.word	0x00000000
        /*0f7c*/ 	.short	0x010a
        /*0f7e*/ 	.byte	0x3f
	.zero		1


	//   ....[31]....
        /*0f80*/ 	.word	0x00014df0
        /*0f84*/ 	.word	0x00000003
        /*0f88*/ 	.word	0x00000000
        /*0f8c*/ 	.short	0x010a
        /*0f8e*/ 	.byte	0x3f
	.zero		1


	//----- nvinfo : EIATTR_NUM_MBARRIERS
	.align		4
.L_28:
        /*0f90*/ 	.byte	0x03, 0x38
        /*0f92*/ 	.short	0x0012


	//----- nvinfo : EIATTR_EXIT_INSTR_OFFSETS
	.align		4
        /*0f94*/ 	.byte	0x04, 0x1c
        /*0f96*/ 	.short	(.L_30 - .L_29)


	//   ....[0]....
.L_29:
        /*0f98*/ 	.word	0x00000b90


	//   ....[1]....
        /*0f9c*/ 	.word	0x00003fa0


	//   ....[2]....
        /*0fa0*/ 	.word	0x0000f310


	//   ....[3]....
        /*0fa4*/ 	.word	0x0000f350


	//   ....[4]....
        /*0fa8*/ 	.word	0x00013ca0


	//   ....[5]....
        /*0fac*/ 	.word	0x00013ce0


	//   ....[6]....
        /*0fb0*/ 	.word	0x00013d00


	//   ....[7]....
        /*0fb4*/ 	.word	0x000146f0


	//   ....[8]....
        /*0fb8*/ 	.word	0x00014e20


	//----- nvinfo : EIATTR_MAX_THREADS
	.align		4
.L_30:
        /*0fbc*/ 	.byte	0x04, 0x05
        /*0fbe*/ 	.short	(.L_32 - .L_31)
.L_31:
        /*0fc0*/ 	.word	0x00000100
        /*0fc4*/ 	.word	0x00000001
        /*0fc8*/ 	.word	0x00000001


	//----- nvinfo : EIATTR_CRS_STACK_SIZE
	.align		4
.L_32:
        /*0fcc*/ 	.byte	0x04, 0x1e
        /*0fce*/ 	.short	(.L_34 - .L_33)
.L_33:
        /*0fd0*/ 	.word	0x00000000


	//----- nvinfo : EIATTR_CBANK_PARAM_SIZE
	.align		4
.L_34:
        /*0fd4*/ 	.byte	0x03, 0x19
        /*0fd6*/ 	.short	0x0470


	//----- nvinfo : EIATTR_PARAM_CBANK
	.align		4
        /*0fd8*/ 	.byte	0x04, 0x0a
        /*0fda*/ 	.short	(.L_36 - .L_35)
	.align		4
.L_35:
        /*0fdc*/ 	.word	index@(.nv.constant0._ZN7cutlass13device_kernelINS_4conv6kernel13ConvUniversalINS1_16ConvProblemShapeILNS1_8OperatorE1ELi3EEENS1_10collective14CollectiveConvINS1_46MainloopSm90TmaGmmaWarpSpecializedImplicitGemmILS5_1ELi9ELi3EN4cute5tupleIJNSA_1CILi2EEENSC_ILi1EEESE_EEENS1_36KernelImplicitTmaWarpSpecializedSm90ELi1EEENSB_IJNSC_ILi256EEENSC_ILi128EEENSB_IJNSC_ILi32EEEEEEEEENS_10bfloat16_tESN_NSA_8TiledMMAINSA_8MMA_AtomIJNSA_4SM904GMMA28MMA_64x128x16_F32BF16BF16_SSILNSR_5MajorE0ELST_1ELNSR_7ScaleInE1ELSU_1EEEEEENSA_6LayoutINSB_IJSE_SE_SE_EEENSB_IJNSC_ILi0EEESZ_SZ_EEEEENSB_IJNSA_10UnderscoreES12_S12_EEEEENS7_6detail26Sm90ImplicitGemmTileTraitsINSA_20SM90_TMA_LOAD_IM2COLENSA_14ComposedLayoutINSA_7SwizzleILi2ELi4ELi3EEENSA_18smem_ptr_flag_bitsILi16EEENSX_INSB_IJNSB_IJNSC_ILi8EEESK_EEENSB_IJSK_SE_EEENSB_IJSE_NSC_ILi9EEEEEEEEENSB_IJNSB_IJSK_SI_EEENSB_IJSE_SZ_EEENSB_IJSZ_NSC_ILi8192EEEEEEEEEEEEEvEENS16_INSA_23SM90_TMA_LOAD_MULTICASTENS18_INS19_ILi3ELi4ELi3EEES1C_NSX_INSB_IJNSB_IJNSC_ILi64EEESD_EEENSB_IJS1D_NSC_ILi4EEEEEES1H_EEENSB_IJNSB_IJSE_NSC_ILi2048EEEEEENSB_IJS1T_NSC_ILi512EEEEEENSB_IJSZ_NSC_ILi4096EEEEEEEEEEEEEvEEEENS_8epilogue10collective6detail29Sm90TmaWarpSpecializedAdapterINS2A_15DefaultEpilogueISN_NSB_IJNSB_IJllllEEESE_SZ_EEES2F_NS29_6thread17LinearCombinationISN_Li1EffLNS2G_9ScaleType4KindE0ELNS_15FloatRoundStyleE2ESN_EENS_4gemm15EpilogueDefaultEEEEEvvEEEEvNT_6ParamsE)
        /*0fe0*/ 	.short	0x0210
        /*0fe2*/ 	.short	0x0470


	//----- nvinfo : EIATTR_SW_WAR
	.align		4
.L_36:
        /*0fe4*/ 	.byte	0x04, 0x36
        /*0fe6*/ 	.short	(.L_38 - .L_37)
.L_37:
        /*0fe8*/ 	.word	0x00000008
.L_38:


//--------------------- .nv.callgraph             --------------------------
	.section	.nv.callgraph,"",@"SHT_CUDA_CALLGRAPH"
	.align	4
	.sectionentsize	8
	.align		4
        /*0000*/ 	.word	0x00000000
	.align		4
        /*0004*/ 	.word	0xffffffff
	.align		4
        /*0008*/ 	.word	0x00000000
	.align		4
        /*000c*/ 	.word	0xfffffffe
	.align		4
        /*0010*/ 	.word	0x00000000
	.align		4
        /*0014*/ 	.word	0xfffffffd
	.align		4
        /*0018*/ 	.word	0x00000000
	.align		4
        /*001c*/ 	.word	0xfffffffc


//--------------------- .nv.constant4             --------------------------
	.section	.nv.constant4,"a",@progbits
	.align	8
	.align		8
.nv.constant4:
        /*0000*/ 	.dword	_ZN39_INTERNAL_0e8ea4ab_4_k_cu_d9e1547d_29704cuda3std3__45__cpo5beginE
	.align		8
        /*0008*/ 	.dword	_ZN39_INTERNAL_0e8ea4ab_4_k_cu_d9e1547d_29704cuda3std3__45__cpo3endE
	.align		8
        /*0010*/ 	.dword	_ZN39_INTERNAL_0e8ea4ab_4_k_cu_d9e1547d_29704cuda3std3__45__cpo6cbeginE
	.align		8
        /*0018*/ 	.dword	_ZN39_INTERNAL_0e8ea4ab_4_k_cu_d9e1547d_29704cuda3std3__45__cpo4cendE
	.align		8
        /*0020*/ 	.dword	_ZN39_INTERNAL_0e8ea4ab_4_k_cu_d9e1547d_29704cuda3std3__441_GLOBAL__N__0e8ea4ab_4_k_cu_d9e1547d_29706ignoreE
	.align		8
        /*0028*/ 	.dword	_ZN39_INTERNAL_0e8ea4ab_4_k_cu_d9e1547d_29704cuda3std3__419piecewise_constructE
	.align		8
        /*0030*/ 	.dword	_ZN39_INTERNAL_0e8ea4ab_4_k_cu_d9e1547d_29704cuda3std3__48in_placeE
	.align		8
        /*0038*/ 	.dword	_ZN39_INTERNAL_0e8ea4ab_4_k_cu_d9e1547d_29704cuda3std6ranges3__45__cpo4swapE
	.align		8
        /*0040*/ 	.dword	_ZN39_INTERNAL_0e8ea4ab_4_k_cu_d9e1547d_29704cuda3std6ranges3__45__cpo9iter_moveE
	.align		8
        /*0048*/ 	.dword	_ZN39_INTERNAL_0e8ea4ab_4_k_cu_d9e1547d_29704cute7productE
	.align		8
        /*0050*/ 	.dword	_ZN39_INTERNAL_0e8ea4ab_4_k_cu_d9e1547d_29704cute1_E


//--------------------- .text._ZN7cutlass13device_kernelINS_4conv6kernel13ConvUniversalINS1_16ConvProblemShapeILNS1_8OperatorE1ELi3EEENS1_10collective14CollectiveConvINS1_46MainloopSm90TmaGmmaWarpSpecializedImplicitGemmILS5_1ELi9ELi3EN4cute5tupleIJNSA_1CILi2EEENSC_ILi1EEESE_EEENS1_36KernelImplicitTmaWarpSpecializedSm90ELi1EEENSB_IJNSC_ILi256EEENSC_ILi128EEENSB_IJNSC_ILi32EEEEEEEEENS_10bfloat16_tESN_NSA_8TiledMMAINSA_8MMA_AtomIJNSA_4SM904GMMA28MMA_64x128x16_F32BF16BF16_SSILNSR_5MajorE0ELST_1ELNSR_7ScaleInE1ELSU_1EEEEEENSA_6LayoutINSB_IJSE_SE_SE_EEENSB_IJNSC_ILi0EEESZ_SZ_EEEEENSB_IJNSA_10UnderscoreES12_S12_EEEEENS7_6detail26Sm90ImplicitGemmTileTraitsINSA_20SM90_TMA_LOAD_IM2COLENSA_14ComposedLayoutINSA_7SwizzleILi2ELi4ELi3EEENSA_18smem_ptr_flag_bitsILi16EEENSX_INSB_IJNSB_IJNSC_ILi8EEESK_EEENSB_IJSK_SE_EEENSB_IJSE_NSC_ILi9EEEEEEEEENSB_IJNSB_IJSK_SI_EEENSB_IJSE_SZ_EEENSB_IJSZ_NSC_ILi8192EEEEEEEEEEEEEvEENS16_INSA_23SM90_TMA_LOAD_MULTICASTENS18_INS19_ILi3ELi4ELi3EEES1C_NSX_INSB_IJNSB_IJNSC_ILi64EEESD_EEENSB_IJS1D_NSC_ILi4EEEEEES1H_EEENSB_IJNSB_IJSE_NSC_ILi2048EEEEEENSB_IJS1T_NSC_ILi512EEEEEENSB_IJSZ_NSC_ILi4096EEEEEEEEEEEEEvEEEENS_8epilogue10collective6detail29Sm90TmaWarpSpecializedAdapterINS2A_15DefaultEpilogueISN_NSB_IJNSB_IJllllEEESE_SZ_EEES2F_NS29_6thread17LinearCombinationISN_Li1EffLNS2G_9ScaleType4KindE0ELNS_15FloatRoundStyleE2ESN_EENS_4gemm15EpilogueDefaultEEEEEvvEEEEvNT_6ParamsE --------------------------
	.section	.text._ZN7cutlass13device_kernelINS_4conv6kernel13ConvUniversalINS1_16ConvProblemShapeILNS1_8OperatorE1ELi3EEENS1_10collective14CollectiveConvINS1_46MainloopSm90TmaGmmaWarpSpecializedImplicitGemmILS5_1ELi9ELi3EN4cute5tupleIJNSA_1CILi2EEENSC_ILi1EEESE_EEENS1_36KernelImplicitTmaWarpSpecializedSm90ELi1EEENSB_IJNSC_ILi256EEENSC_ILi128EEENSB_IJNSC_ILi32EEEEEEEEENS_10bfloat16_tESN_NSA_8TiledMMAINSA_8MMA_AtomIJNSA_4SM904GMMA28MMA_64x128x16_F32BF16BF16_SSILNSR_5MajorE0ELST_1ELNSR_7ScaleInE1ELSU_1EEEEEENSA_6LayoutINSB_IJSE_SE_SE_EEENSB_IJNSC_ILi0EEESZ_SZ_EEEEENSB_IJNSA_10UnderscoreES12_S12_EEEEENS7_6detail26Sm90ImplicitGemmTileTraitsINSA_20SM90_TMA_LOAD_IM2COLENSA_14ComposedLayoutINSA_7SwizzleILi2ELi4ELi3EEENSA_18smem_ptr_flag_bitsILi16EEENSX_INSB_IJNSB_IJNSC_ILi8EEESK_EEENSB_IJSK_SE_EEENSB_IJSE_NSC_ILi9EEEEEEEEENSB_IJNSB_IJSK_SI_EEENSB_IJSE_SZ_EEENSB_IJSZ_NSC_ILi8192EEEEEEEEEEEEEvEENS16_INSA_23SM90_TMA_LOAD_MULTICASTENS18_INS19_ILi3ELi4ELi3EEES1C_NSX_INSB_IJNSB_IJNSC_ILi64EEESD_EEENSB_IJS1D_NSC_ILi4EEEEEES1H_EEENSB_IJNSB_IJSE_NSC_ILi2048EEEEEENSB_IJS1T_NSC_ILi512EEEEEENSB_IJSZ_NSC_ILi4096EEEEEEEEEEEEEvEEEENS_8epilogue10collective6detail29Sm90TmaWarpSpecializedAdapterINS2A_15DefaultEpilogueISN_NSB_IJNSB_IJllllEEESE_SZ_EEES2F_NS29_6thread17LinearCombinationISN_Li1EffLNS2G_9ScaleType4KindE0ELNS_15FloatRoundStyleE2ESN_EENS_4gemm15EpilogueDefaultEEEEEvvEEEEvNT_6ParamsE,"ax",@progbits
	.align	128
.text._ZN7cutlass13device_kernelINS_4conv6kernel13ConvUniversalINS1_16ConvProblemShapeILNS1_8OperatorE1ELi3EEENS1_10collective14CollectiveConvINS1_46MainloopSm90TmaGmmaWarpSpecializedImplicitGemmILS5_1ELi9ELi3EN4cute5tupleIJNSA_1CILi2EEENSC_ILi1EEESE_EEENS1_36KernelImplicitTmaWarpSpecializedSm90ELi1EEENSB_IJNSC_ILi256EEENSC_ILi128EEENSB_IJNSC_ILi32EEEEEEEEENS_10bfloat16_tESN_NSA_8TiledMMAINSA_8MMA_AtomIJNSA_4SM904GMMA28MMA_64x128x16_F32BF16BF16_SSILNSR_5MajorE0ELST_1ELNSR_7ScaleInE1ELSU_1EEEEEENSA_6LayoutINSB_IJSE_SE_SE_EEENSB_IJNSC_ILi0EEESZ_SZ_EEEEENSB_IJNSA_10UnderscoreES12_S12_EEEEENS7_6detail26Sm90ImplicitGemmTileTraitsINSA_20SM90_TMA_LOAD_IM2COLENSA_14ComposedLayoutINSA_7SwizzleILi2ELi4ELi3EEENSA_18smem_ptr_flag_bitsILi16EEENSX_INSB_IJNSB_IJNSC_ILi8EEESK_EEENSB_IJSK_SE_EEENSB_IJSE_NSC_ILi9EEEEEEEEENSB_IJNSB_IJSK_SI_EEENSB_IJSE_SZ_EEENSB_IJSZ_NSC_ILi8192EEEEEEEEEEEEEvEENS16_INSA_23SM90_TMA_LOAD_MULTICASTENS18_INS19_ILi3ELi4ELi3EEES1C_NSX_INSB_IJNSB_IJNSC_ILi64EEESD_EEENSB_IJS1D_NSC_ILi4EEEEEES1H_EEENSB_IJNSB_IJSE_NSC_ILi2048EEEEEENSB_IJS1T_NSC_ILi512EEEEEENSB_IJSZ_NSC_ILi4096EEEEEEEEEEEEEvEEEENS_8epilogue10collective6detail29Sm90TmaWarpSpecializedAdapterINS2A_15DefaultEpilogueISN_NSB_IJNSB_IJllllEEESE_SZ_EEES2F_NS29_6thread17LinearCombinationISN_Li1EffLNS2G_9ScaleType4KindE0ELNS_15FloatRoundStyleE2ESN_EENS_4gemm15EpilogueDefaultEEEEEvvEEEEvNT_6ParamsE:
        .type           _ZN7cutlass13device_kernelINS_4conv6kernel13ConvUniversalINS1_16ConvProblemShapeILNS1_8OperatorE1ELi3EEENS1_10collective14CollectiveConvINS1_46MainloopSm90TmaGmmaWarpSpecializedImplicitGemmILS5_1ELi9ELi3EN4cute5tupleIJNSA_1CILi2EEENSC_ILi1EEESE_EEENS1_36KernelImplicitTmaWarpSpecializedSm90ELi1EEENSB_IJNSC_ILi256EEENSC_ILi128EEENSB_IJNSC_ILi32EEEEEEEEENS_10bfloat16_tESN_NSA_8TiledMMAINSA_8MMA_AtomIJNSA_4SM904GMMA28MMA_64x128x16_F32BF16BF16_SSILNSR_5MajorE0ELST_1ELNSR_7ScaleInE1ELSU_1EEEEEENSA_6LayoutINSB_IJSE_SE_SE_EEENSB_IJNSC_ILi0EEESZ_SZ_EEEEENSB_IJNSA_10UnderscoreES12_S12_EEEEENS7_6detail26Sm90ImplicitGemmTileTraitsINSA_20SM90_TMA_LOAD_IM2COLENSA_14ComposedLayoutINSA_7SwizzleILi2ELi4ELi3EEENSA_18smem_ptr_flag_bitsILi16EEENSX_INSB_IJNSB_IJNSC_ILi8EEESK_EEENSB_IJSK_SE_EEENSB_IJSE_NSC_ILi9EEEEEEEEENSB_IJNSB_IJSK_SI_EEENSB_IJSE_SZ_EEENSB_IJSZ_NSC_ILi8192EEEEEEEEEEEEEvEENS16_INSA_23SM90_TMA_LOAD_MULTICASTENS18_INS19_ILi3ELi4ELi3EEES1C_NSX_INSB_IJNSB_IJNSC_ILi64EEESD_EEENSB_IJS1D_NSC_ILi4EEEEEES1H_EEENSB_IJNSB_IJSE_NSC_ILi2048EEEEEENSB_IJS1T_NSC_ILi512EEEEEENSB_IJSZ_NSC_ILi4096EEEEEEEEEEEEEvEEEENS_8epilogue10collective6detail29Sm90TmaWarpSpecializedAdapterINS2A_15DefaultEpilogueISN_NSB_IJNSB_IJllllEEESE_SZ_EEES2F_NS29_6thread17LinearCombinationISN_Li1EffLNS2G_9ScaleType4KindE0ELNS_15FloatRoundStyleE2ESN_EENS_4gemm15EpilogueDefaultEEEEEvvEEEEvNT_6ParamsE,@function
        .size           _ZN7cutlass13device_kernelINS_4conv6kernel13ConvUniversalINS1_16ConvProblemShapeILNS1_8OperatorE1ELi3EEENS1_10collective14CollectiveConvINS1_46MainloopSm90TmaGmmaWarpSpecializedImplicitGemmILS5_1ELi9ELi3EN4cute5tupleIJNSA_1CILi2EEENSC_ILi1EEESE_EEENS1_36KernelImplicitTmaWarpSpecializedSm90ELi1EEENSB_IJNSC_ILi256EEENSC_ILi128EEENSB_IJNSC_ILi32EEEEEEEEENS_10bfloat16_tESN_NSA_8TiledMMAINSA_8MMA_AtomIJNSA_4SM904GMMA28MMA_64x128x16_F32BF16BF16_SSILNSR_5MajorE0ELST_1ELNSR_7ScaleInE1ELSU_1EEEEEENSA_6LayoutINSB_IJSE_SE_SE_EEENSB_IJNSC_ILi0EEESZ_SZ_EEEEENSB_IJNSA_10UnderscoreES12_S12_EEEEENS7_6detail26Sm90ImplicitGemmTileTraitsINSA_20SM90_TMA_LOAD_IM2COLENSA_14ComposedLayoutINSA_7SwizzleILi2ELi4ELi3EEENSA_18smem_ptr_flag_bitsILi16EEENSX_INSB_IJNSB_IJNSC_ILi8EEESK_EEENSB_IJSK_SE_EEENSB_IJSE_NSC_ILi9EEEEEEEEENSB_IJNSB_IJSK_SI_EEENSB_IJSE_SZ_EEENSB_IJSZ_NSC_ILi8192EEEEEEEEEEEEEvEENS16_INSA_23SM90_TMA_LOAD_MULTICASTENS18_INS19_ILi3ELi4ELi3EEES1C_NSX_INSB_IJNSB_IJNSC_ILi64EEESD_EEENSB_IJS1D_NSC_ILi4EEEEEES1H_EEENSB_IJNSB_IJSE_NSC_ILi2048EEEEEENSB_IJS1T_NSC_ILi512EEEEEENSB_IJSZ_NSC_ILi4096EEEEEEEEEEEEEvEEEENS_8epilogue10collective6detail29Sm90TmaWarpSpecializedAdapterINS2A_15DefaultEpilogueISN_NSB_IJNSB_IJllllEEESE_SZ_EEES2F_NS29_6thread17LinearCombinationISN_Li1EffLNS2G_9ScaleType4KindE0ELNS_15FloatRoundStyleE2ESN_EENS_4gemm15EpilogueDefaultEEEEEvvEEEEvNT_6ParamsE,(.L_x_547 - _ZN7cutlass13device_kernelINS_4conv6kernel13ConvUniversalINS1_16ConvProblemShapeILNS1_8OperatorE1ELi3EEENS1_10collective14CollectiveConvINS1_46MainloopSm90TmaGmmaWarpSpecializedImplicitGemmILS5_1ELi9ELi3EN4cute5tupleIJNSA_1CILi2EEENSC_ILi1EEESE_EEENS1_36KernelImplicitTmaWarpSpecializedSm90ELi1EEENSB_IJNSC_ILi256EEENSC_ILi128EEENSB_IJNSC_ILi32EEEEEEEEENS_10bfloat16_tESN_NSA_8TiledMMAINSA_8MMA_AtomIJNSA_4SM904GMMA28MMA_64x128x16_F32BF16BF16_SSILNSR_5MajorE0ELST_1ELNSR_7ScaleInE1ELSU_1EEEEEENSA_6LayoutINSB_IJSE_SE_SE_EEENSB_IJNSC_ILi0EEESZ_SZ_EEEEENSB_IJNSA_10UnderscoreES12_S12_EEEEENS7_6detail26Sm90ImplicitGemmTileTraitsINSA_20SM90_TMA_LOAD_IM2COLENSA_14ComposedLayoutINSA_7SwizzleILi2ELi4ELi3EEENSA_18smem_ptr_flag_bitsILi16EEENSX_INSB_IJNSB_IJNSC_ILi8EEESK_EEENSB_IJSK_SE_EEENSB_IJSE_NSC_ILi9EEEEEEEEENSB_IJNSB_IJSK_SI_EEENSB_IJSE_SZ_EEENSB_IJSZ_NSC_ILi8192EEEEEEEEEEEEEvEENS16_INSA_23SM90_TMA_LOAD_MULTICASTENS18_INS19_ILi3ELi4ELi3EEES1C_NSX_INSB_IJNSB_IJNSC_ILi64EEESD_EEENSB_IJS1D_NSC_ILi4EEEEEES1H_EEENSB_IJNSB_IJSE_NSC_ILi2048EEEEEENSB_IJS1T_NSC_ILi512EEEEEENSB_IJSZ_NSC_ILi4096EEEEEEEEEEEEEvEEEENS_8epilogue10collective6detail29Sm90TmaWarpSpecializedAdapterINS2A_15DefaultEpilogueISN_NSB_IJNSB_IJllllEEESE_SZ_EEES2F_NS29_6thread17LinearCombinationISN_Li1EffLNS2G_9ScaleType4KindE0ELNS_15FloatRoundStyleE2ESN_EENS_4gemm15EpilogueDefaultEEEEEvvEEEEvNT_6ParamsE)
        .other          _ZN7cutlass13device_kernelINS_4conv6kernel13ConvUniversalINS1_16ConvProblemShapeILNS1_8OperatorE1ELi3EEENS1_10collective14CollectiveConvINS1_46MainloopSm90TmaGmmaWarpSpecializedImplicitGemmILS5_1ELi9ELi3EN4cute5tupleIJNSA_1CILi2EEENSC_ILi1EEESE_EEENS1_36KernelImplicitTmaWarpSpecializedSm90ELi1EEENSB_IJNSC_ILi256EEENSC_ILi128EEENSB_IJNSC_ILi32EEEEEEEEENS_10bfloat16_tESN_NSA_8TiledMMAINSA_8MMA_AtomIJNSA_4SM904GMMA28MMA_64x128x16_F32BF16BF16_SSILNSR_5MajorE0ELST_1ELNSR_7ScaleInE1ELSU_1EEEEEENSA_6LayoutINSB_IJSE_SE_SE_EEENSB_IJNSC_ILi0EEESZ_SZ_EEEEENSB_IJNSA_10UnderscoreES12_S12_EEEEENS7_6detail26Sm90ImplicitGemmTileTraitsINSA_20SM90_TMA_LOAD_IM2COLENSA_14ComposedLayoutINSA_7SwizzleILi2ELi4ELi3EEENSA_18smem_ptr_flag_bitsILi16EEENSX_INSB_IJNSB_IJNSC_ILi8EEESK_EEENSB_IJSK_SE_EEENSB_IJSE_NSC_ILi9EEEEEEEEENSB_IJNSB_IJSK_SI_EEENSB_IJSE_SZ_EEENSB_IJSZ_NSC_ILi8192EEEEEEEEEEEEEvEENS16_INSA_23SM90_TMA_LOAD_MULTICASTENS18_INS19_ILi3ELi4ELi3EEES1C_NSX_INSB_IJNSB_IJNSC_ILi64EEESD_EEENSB_IJS1D_NSC_ILi4EEEEEES1H_EEENSB_IJNSB_IJSE_NSC_ILi2048EEEEEENSB_IJS1T_NSC_ILi512EEEEEENSB_IJSZ_NSC_ILi4096EEEEEEEEEEEEEvEEEENS_8epilogue10collective6detail29Sm90TmaWarpSpecializedAdapterINS2A_15DefaultEpilogueISN_NSB_IJNSB_IJllllEEESE_SZ_EEES2F_NS29_6thread17LinearCombinationISN_Li1EffLNS2G_9ScaleType4KindE0ELNS_15FloatRoundStyleE2ESN_EENS_4gemm15EpilogueDefaultEEEEEvvEEEEvNT_6ParamsE,@"STO_CUDA_ENTRY STV_DEFAULT"
_ZN7cutlass13device_kernelINS_4conv6kernel13ConvUniversalINS1_16ConvProblemShapeILNS1_8OperatorE1ELi3EEENS1_10collective14CollectiveConvINS1_46MainloopSm90TmaGmmaWarpSpecializedImplicitGemmILS5_1ELi9ELi3EN4cute5tupleIJNSA_1CILi2EEENSC_ILi1EEESE_EEENS1_36KernelImplicitTmaWarpSpecializedSm90ELi1EEENSB_IJNSC_ILi256EEENSC_ILi128EEENSB_IJNSC_ILi32EEEEEEEEENS_10bfloat16_tESN_NSA_8TiledMMAINSA_8MMA_AtomIJNSA_4SM904GMMA28MMA_64x128x16_F32BF16BF16_SSILNSR_5MajorE0ELST_1ELNSR_7ScaleInE1ELSU_1EEEEEENSA_6LayoutINSB_IJSE_SE_SE_EEENSB_IJNSC_ILi0EEESZ_SZ_EEEEENSB_IJNSA_10UnderscoreES12_S12_EEEEENS7_6detail26Sm90ImplicitGemmTileTraitsINSA_20SM90_TMA_LOAD_IM2COLENSA_14ComposedLayoutINSA_7SwizzleILi2ELi4ELi3EEENSA_18smem_ptr_flag_bitsILi16EEENSX_INSB_IJNSB_IJNSC_ILi8EEESK_EEENSB_IJSK_SE_EEENSB_IJSE_NSC_ILi9EEEEEEEEENSB_IJNSB_IJSK_SI_EEENSB_IJSE_SZ_EEENSB_IJSZ_NSC_ILi8192EEEEEEEEEEEEEvEENS16_INSA_23SM90_TMA_LOAD_MULTICASTENS18_INS19_ILi3ELi4ELi3EEES1C_NSX_INSB_IJNSB_IJNSC_ILi64EEESD_EEENSB_IJS1D_NSC_ILi4EEEEEES1H_EEENSB_IJNSB_IJSE_NSC_ILi2048EEEEEENSB_IJS1T_NSC_ILi512EEEEEENSB_IJSZ_NSC_ILi4096EEEEEEEEEEEEEvEEEENS_8epilogue10collective6detail29Sm90TmaWarpSpecializedAdapterINS2A_15DefaultEpilogueISN_NSB_IJNSB_IJllllEEESE_SZ_EEES2F_NS29_6thread17LinearCombinationISN_Li1EffLNS2G_9ScaleType4KindE0ELNS_15FloatRoundStyleE2ESN_EENS_4gemm15EpilogueDefaultEEEEEvvEEEEvNT_6ParamsE:
[----:B------:R-:W0:Y:S01]  /*0000*/  LDC R1, c[0x0][0x28] ;  /* 0x00000a00ff017b82 */ /* 0x000e220000000800 */
[----:B------:R-:W1:Y:S01]  /*0010*/  S2R R9, SR_TID.X ;  /* 0x0000000000097919 */ /* 0x000e620000002100 */
[----:B------:R-:W-:Y:S01]  /*0020*/  ELECT P0, URZ, PT ;  /* 0x00000000003f782f */ /* 0x000fe20003800000 */
[----:B------:R-:W-:Y:S01]  /*0030*/  BSSY B0, `(.L_x_0) ;  /* 0x0000017000007945 */ /* 0x000fe20003800000 */
[----:B0-----:R-:W-:Y:S01]  /*0040*/  VIADD R1, R1, 0xfffffd90 ;  /* 0xfffffd9001017836 */ /* 0x001fe20000000000 */
[----:B------:R-:W0:Y:S01]  /*0050*/  S2R R4, SR_CTAID.X ;  /* 0x0000000000047919 */ /* 0x000e220000002500 */
[--C-:B-1----:R-:W-:Y:S02]  /*0060*/  SHF.R.U32.HI R0, RZ, 0x5, R9.reuse ;  /* 0x00000005ff007819 */ /* 0x102fe40000011609 */
[----:B------:R-:W-:-:S03]  /*0070*/  SHF.R.U32.HI R3, RZ, 0x7, R9 ;  /* 0x00000007ff037819 */ /* 0x000fc60000011609 */
[----:B------:R-:W1:Y:S04]  /*0080*/  SHFL.IDX PT, R2, R0, RZ, 0x1f ;  /* 0x00001fff00027589 */ /* 0x000e6800000e0000 */
[----:B------:R-:W2:Y:S01]  /*0090*/  SHFL.IDX PT, R3, R3, RZ, 0x1f ;  /* 0x00001fff03037589 */ /* 0x000ea200000e0000 */
[----:B-1----:R-:W-:Y:S02]  /*00a0*/  R2UR UR4, R2 ;  /* 0x00000000020472ca */ /* 0x002fe400000e0000 */
[----:B------:R-:W-:-:S11]  /*00b0*/  SHF.R.S32.HI R2, RZ, 0x1f, R9 ;  /* 0x0000001fff027819 */ /* 0x000fd60000011409 */
[----:B------:R-:W-:Y:S02]  /*00c0*/  USHF.R.S32.HI UR5, URZ, 0x1f, UR4 ;  /* 0x0000001f3f057899 */ /* 0x000fe40008011404 */
[----:B------:R-:W-:Y:S02]  /*00d0*/  ISETP.NE.OR P0, PT, RZ, UR4, !P0 ;  /* 0x00000004ff007c0c */ /* 0x000fe4000c705670 */
[----:B------:R-:W-:-:S04]  /*00e0*/  ULEA.HI UR5, UR5, UR4, URZ, 0x2 ;  /* 0x0000000405057291 */ /* 0x000fc8000f8f103f */
[----:B------:R-:W-:-:S04]  /*00f0*/  ULOP3.LUT UR5, UR5, 0xfffffffc, URZ, 0xc0, !UPT ;  /* 0xfffffffc05057892 */ /* 0x000fc8000f8ec03f */
[----:B------:R-:W-:-:S03]  /*0100*/  UIADD3 UR7, UR4, -UR5, URZ ;  /* 0x8000000504077290 */ /* 0x000fc6000fffe03f */
[----:B0-2---:R-:W-:Y:S09]  /*0110*/  @P0 BRA `(.L_x_1) ;  /* 0x0000000000200947 */ /* 0x005ff20003800000 */
[----:B------:R-:W-:Y:S02]  /*0120*/  ULDC.64 UR4, c[0x0][0x198] ;  /* 0x0000660000047ab9 */ /* 0x000fe40000000a00 */
[----:B------:R-:W-:Y:S02]  /*0130*/  UIADD3 UR8, UP0, UR4, 0xf0, URZ ;  /* 0x000000f004087890 */ /* 0x000fe4000ff1e03f */
[----:B------:R-:W-:Y:S02]  /*0140*/  UIADD3 UR4, UP1, UR4, 0x270, URZ ;  /* 0x0000027004047890 */ /* 0x000fe4000ff3e03f */
[----:B------:R-:W-:Y:S02]  /*0150*/  UIADD3.X UR9, URZ, UR5, URZ, UP0, !UPT ;  /* 0x000000053f097290 */ /* 0x000fe400087fe43f */
[----:B------:R-:W-:-:S07]  /*0160*/  UIADD3.X UR5, URZ, UR5, URZ, UP1, !UPT ;  /* 0x000000053f057290 */ /* 0x000fce0008ffe43f */
[----:B------:R0:W-:Y:S02]  /*0170*/  UTMACCTL.PF [UR8] ;  /* 0x00000000080079b9 */ /* 0x0001e40008040000 */
[----:B------:R0:W-:Y:S02]  /*0180*/  UTMACCTL.PF [UR4] ;  /* 0x00000000040079b9 */ /* 0x0001e40008040000 */
[----:B0-----:R-:W-:Y:S01]  /*0190*/  NOP ;  /* 0x0000000000007918 */ /* 0x001fe20000000000 */
.L_x_1:
[----:B------:R-:W-:Y:S05]  /*01a0*/  BSYNC B0 ;  /* 0x0000000000007941 */ /* 0x000fea0003800000 */
.L_x_0:
[----:B------:R-:W0:Y:S01]  /*01b0*/  SHFL.IDX PT, R0, R0, RZ, 0x1f ;  /* 0x00001fff00007589 */ /* 0x000e2200000e0000 */
[----:B------:R-:W-:Y:S02]  /*01c0*/  LEA.HI R2, R2, R9, RZ, 0x7 ;  /* 0x0000000902027211 */ /* 0x000fe400078f38ff */
[----:B------:R-:W-:Y:S01]  /*01d0*/  R2UR UR11, R3 ;  /* 0x00000000030b72ca */ /* 0x000fe200000e0000 */
[----:B------:R-:W1:Y:S01]  /*01e0*/  S2R R10, SR_CTAID.Y ;  /* 0x00000000000a7919 */ /* 0x000e620000002600 */
[----:B------:R-:W-:Y:S02]  /*01f0*/  LOP3.LUT R2, R2, 0xffffff80, RZ, 0xc0, !PT ;  /* 0xffffff8002027812 */ /* 0x000fe400078ec0ff */
[----:B------:R-:W-:-:S03]  /*0200*/  I2FP.F32.U32 R6, R4 ;  /* 0x0000000400067245 */ /* 0x000fc60000201000 */
[----:B------:R-:W-:-:S05]  /*0210*/  IMAD.IADD R7, R9, 0x1, -R2 ;  /* 0x0000000109077824 */ /* 0x000fca00078e0a02 */
[----:B------:R-:W-:Y:S01]  /*0220*/  SHF.R.S32.HI R8, RZ, 0x1f, R7 ;  /* 0x0000001fff087819 */ /* 0x000fe20000011407 */
[----:B------:R-:W-:Y:S02]  /*0230*/  ULOP3.LUT UP0, URZ, UR11, UR7, URZ, 0xfc, !UPT ;  /* 0x000000070b3f7292 */ /* 0x000fe4000f80fc3f */
[----:B------:R-:W-:Y:S01]  /*0240*/  UISETP.NE.AND UP1, UPT, UR11, 0x1, UPT ;  /* 0x000000010b00788c */ /* 0x000fe2000bf25270 */
[----:B------:R-:W-:Y:S01]  /*0250*/  LEA.HI R2, R8, R7, RZ, 0x3 ;  /* 0x0000000708027211 */ /* 0x000fe200078f18ff */
[----:B------:R-:W-:-:S03]  /*0260*/  USEL UR6, URZ, 0x1, UP0 ;  /* 0x000000013f067887 */ /* 0x000fc60008000000 */
[--C-:B------:R-:W-:Y:S01]  /*0270*/  SHF.R.S32.HI R3, RZ, 0x3, R2.reuse ;  /* 0x00000003ff037819 */ /* 0x100fe20000011402 */
[----:B------:R-:W-:Y:S01]  /*0280*/  USEL UR6, UR6, 0x2, UP1 ;  /* 0x0000000206067887 */ /* 0x000fe20008800000 */
[----:B0-----:R-:W-:Y:S02]  /*0290*/  ISETP.NE.AND P0, PT, R0, RZ, PT ;  /* 0x000000ff0000720c */ /* 0x001fe40003f05270 */
[----:B------:R-:W-:Y:S02]  /*02a0*/  SHF.R.S32.HI R2, RZ, 0x1f, R2 ;  /* 0x0000001fff027819 */ /* 0x000fe40000011402 */
[----:B------:R-:W-:Y:S02]  /*02b0*/  SHF.R.S32.HI R5, RZ, 0x1f, R0 ;  /* 0x0000001fff057819 */ /* 0x000fe40000011400 */
[----:B------:R-:W-:Y:S02]  /*02c0*/  LEA.HI R2, R2, R3, RZ, 0x2 ;  /* 0x0000000302027211 */ /* 0x000fe400078f10ff */
[----:B------:R-:W-:-:S05]  /*02d0*/  LEA.HI R5, R5, R0, RZ, 0x2 ;  /* 0x0000000005057211 */ /* 0x000fca00078f10ff */
[----:B-1----:R-:W-:Y:S05]  /*02e0*/  @P0 BRA `(.L_x_2) ;  /* 0x00000000008c0947 */ /* 0x002fea0003800000 */
[----:B------:R-:W-:Y:S01]  /*02f0*/  ELECT P0, URZ, PT ;  /* 0x00000000003f782f */ /* 0x000fe20003800000 */
[----:B------:R-:W-:-:S12]  /*0300*/  BSSY B0, `(.L_x_2) ;  /* 0x0000021000007945 */ /* 0x000fd80003800000 */
[----:B------:R-:W-:Y:S05]  /*0310*/  @!P0 BRA `(.L_x_3) ;  /* 0x00000000007c8947 */ /* 0x000fea0003800000 */
[----:B------:R-:W0:Y:S01]  /*0320*/  S2UR UR10, SR_CgaCtaId ;  /* 0x00000000000a79c3 */ /* 0x000e220000008800 */
[----:B------:R-:W-:Y:S01]  /*0330*/  UMOV UR4, 0x400 ;  /* 0x0000040000047882 */ /* 0x000fe20000000000 */
[----:B------:R-:W-:Y:S01]  /*0340*/  UMOV UR5, 0x1 ;  /* 0x0000000100057882 */ /* 0x000fe20000000000 */
[----:B------:R-:W-:Y:S02]  /*0350*/  UMOV UR8, 0x2 ;  /* 0x0000000200087882 */ /* 0x000fe40000000000 */
[----:B------:R-:W-:-:S04]  /*0360*/  UIADD3 UR8, -UR8, 0x100000, URZ ;  /* 0x0010000008087890 */ /* 0x000fc8000fffe13f */
[----:B------:R-:W-:Y:S02]  /*0370*/  USHF.L.U32 UR9, UR8, 0xb, URZ ;  /* 0x0000000b08097899 */ /* 0x000fe4000800063f */
[----:B------:R-:W-:Y:S02]  /*0380*/  USHF.L.U32 UR8, UR8, 0x1, URZ ;  /* 0x0000000108087899 */ /* 0x000fe4000800063f */
[----:B0-----:R-:W-:Y:S02]  /*0390*/  ULEA UR10, UR10, UR4, 0x18 ;  /* 0x000000040a0a7291 */ /* 0x001fe4000f8ec03f */
[----:B------:R-:W-:-:S04]  /*03a0*/  UIADD3 UR4, -UR5, 0x100000, URZ ;  /* 0x0010000005047890 */ /* 0x000fc8000fffe13f */
[----:B------:R-:W-:Y:S02]  /*03b0*/  USHF.L.U32 UR5, UR4, 0xb, URZ ;  /* 0x0000000b04057899 */ /* 0x000fe4000800063f */
[----:B------:R-:W-:Y:S01]  /*03c0*/  USHF.L.U32 UR4, UR4, 0x1, URZ ;  /* 0x0000000104047899 */ /* 0x000fe2000800063f */
[----:B------:R-:W0:Y:S11]  /*03d0*/  FENCE.VIEW.ASYNC.S ;  /* 0x00000000000073c6 */ /* 0x000e360000000000 */
[----:B0-----:R0:W1:Y:S01]  /*03e0*/  SYNCS.EXCH.64 URZ, [UR10+0x36000], UR4 ;  /* 0x036000040a3f75b2 */ /* 0x0010620008000100 */
[----:B------:R0:W2:Y:S01]  /*03f0*/  SYNCS.EXCH.64 URZ, [UR10+0x36048], UR8 ;  /* 0x036048080a3f75b2 */ /* 0x0000a20008000100 */
[----:B------:R0:W3:Y:S01]  /*0400*/  SYNCS.EXCH.64 URZ, [UR10+0x36008], UR4 ;  /* 0x036008040a3f75b2 */ /* 0x0000e20008000100 */
[----:B------:R0:W4:Y:S01]  /*0410*/  SYNCS.EXCH.64 URZ, [UR10+0x36050], UR8 ;  /* 0x036050080a3f75b2 */ /* 0x0001220008000100 */
[----:B------:R0:W0:Y:S01]  /*0420*/  SYNCS.EXCH.64 URZ, [UR10+0x36010], UR4 ;  /* 0x036010040a3f75b2 */ /* 0x0000220008000100 */
        /* <DEDUP_REMOVED lines=13> */
[----:B------:R-:W-:Y:S01]  /*0500*/  NOP ;  /* 0x0000000000007918 */ /* 0x000fe20000000000 */
.L_x_3:
[----:B0-----:R-:W-:Y:S05]  /*0510*/  BSYNC B0 ;  /* 0x0000000000007941 */ /* 0x001fea0003800000 */
.L_x_2:
[----:B------:R-:W-:Y:S01]  /*0520*/  ULDC UR4, c[0x0][0x150] ;  /* 0x0000540000047ab9 */ /* 0x000fe20000000800 */
[----:B------:R-:W-:Y:S01]  /*0530*/  LOP3.LUT R2, R2, 0xfffffffc, RZ, 0xc0, !PT ;  /* 0xfffffffc02027812 */ /* 0x000fe200078ec0ff */
[----:B------:R-:W-:Y:S01]  /*0540*/  FMUL R6, R6, UR4 ;  /* 0x0000000406067c20 */ /* 0x000fe20008400000 */
[----:B------:R-:W-:Y:S01]  /*0550*/  LOP3.LUT R5, R5, 0x3ffffffc, RZ, 0xc0, !PT ;  /* 0x3ffffffc05057812 */ /* 0x000fe200078ec0ff */
[----:B------:R-:W-:Y:S01]  /*0560*/  ULDC UR4, c[0x0][0x154] ;  /* 0x0000550000047ab9 */ /* 0x000fe20000000800 */
[----:B------:R-:W-:Y:S01]  /*0570*/  LOP3.LUT P0, RZ, R7, 0x7, RZ, 0xc0, !PT ;  /* 0x0000000707ff7812 */ /* 0x000fe2000780c0ff */
[----:B------:R-:W-:Y:S01]  /*0580*/  IMAD.IADD R2, R3, 0x1, -R2 ;  /* 0x0000000103027824 */ /* 0x000fe200078e0a02 */
[----:B------:R-:W-:Y:S01]  /*0590*/  NOP ;  /* 0x0000000000007918 */ /* 0x000fe20000000000 */
[----:B------:R-:W0:Y:S01]  /*05a0*/  F2I.U32.TRUNC.NTZ R6, R6 ;  /* 0x0000000600067305 */ /* 0x000e22000020f000 */
[----:B------:R-:W-:Y:S01]  /*05b0*/  IMAD.IADD R5, R0, 0x1, -R5 ;  /* 0x0000000100057824 */ /* 0x000fe200078e0a05 */
[----:B------:R-:W-:-:S03]  /*05c0*/  NOP ;  /* 0x0000000000007918 */ /* 0x000fc60000000000 */
[----:B------:R-:W-:Y:S01]  /*05d0*/  IMAD R2, R5, 0x4, R2 ;  /* 0x0000000405027824 */ /* 0x000fe200078e0202 */
[----:B------:R-:W-:-:S04]  /*05e0*/  I2FP.F32.U32 R5, R10 ;  /* 0x0000000a00057245 */ /* 0x000fc80000201000 */
[----:B------:R-:W-:Y:S01]  /*05f0*/  LEA.HI R0, R2, R2, RZ, 0x1 ;  /* 0x0000000202007211 */ /* 0x000fe200078f08ff */
[----:B------:R-:W-:Y:S01]  /*0600*/  FMUL R5, R5, UR4 ;  /* 0x0000000405057c20 */ /* 0x000fe20008400000 */
[----:B------:R-:W-:Y:S02]  /*0610*/  ULDC UR4, c[0x0][0x144] ;  /* 0x0000510000047ab9 */ /* 0x000fe40000000800 */
[----:B------:R-:W-:Y:S01]  /*0620*/  LOP3.LUT R3, R0, 0xfffffffe, RZ, 0xc0, !PT ;  /* 0xfffffffe00037812 */ /* 0x000fe200078ec0ff */
[----:B0-----:R-:W-:Y:S02]  /*0630*/  IMAD.MOV R11, RZ, RZ, -R6 ;  /* 0x000000ffff0b7224 */ /* 0x001fe400078e0a06 */
[----:B------:R-:W0:Y:S02]  /*0640*/  F2I.U32.TRUNC.NTZ R5, R5 ;  /* 0x0000000500057305 */ /* 0x000e24000020f000 */
[----:B------:R-:W-:Y:S01]  /*0650*/  IMAD R0, R11, UR4, R4 ;  /* 0x000000040b007c24 */ /* 0x000fe2000f8e0204 */
[----:B------:R-:W-:Y:S01]  /*0660*/  ULDC UR4, c[0x0][0x148] ;  /* 0x0000520000047ab9 */ /* 0x000fe20000000800 */
[----:B------:R-:W5:Y:S01]  /*0670*/  LDC R11, c[0x0][0x140] ;  /* 0x00005000ff0b7b82 */ /* 0x000f620000000800 */
[----:B------:R-:W-:-:S05]  /*0680*/  IMAD.IADD R3, R2, 0x1, -R3 ;  /* 0x0000000102037824 */ /* 0x000fca00078e0a03 */
[----:B------:R-:W-:Y:S01]  /*0690*/  ISETP.NE.AND P2, PT, R3, R0, PT ;  /* 0x000000000300720c */ /* 0x000fe20003f45270 */
[----:B------:R-:W-:-:S05]  /*06a0*/  IMAD.SHL.U32 R3, R2, 0x4, RZ ;  /* 0x0000000402037824 */ /* 0x000fca00078e00ff */
[----:B------:R-:W-:Y:S01]  /*06b0*/  LOP3.LUT R6, R2, 0xc, R3, 0x78, !PT ;  /* 0x0000000c02067812 */ /* 0x000fe200078e7803 */
[----:B0-----:R-:W-:Y:S02]  /*06c0*/  IMAD.MOV R3, RZ, RZ, -R5 ;  /* 0x000000ffff037224 */ /* 0x001fe400078e0a05 */
[----:B------:R-:W-:Y:S01]  /*06d0*/  IMAD.MOV.U32 R5, RZ, RZ, 0x1 ;  /* 0x00000001ff057424 */ /* 0x000fe200078e00ff */
[C---:B------:R-:W-:Y:S01]  /*06e0*/  ISETP.LT.U32.AND P0, PT, R6.reuse, 0x2, !P0 ;  /* 0x000000020600780c */ /* 0x040fe20004701070 */
[----:B------:R-:W-:Y:S02]  /*06f0*/  IMAD R3, R3, UR4, R10 ;  /* 0x0000000403037c24 */ /* 0x000fe4000f8e020a */
[----:B------:R-:W-:-:S04]  /*0700*/  @P2 LEA.HI R0, R6, R6, RZ, 0x1 ;  /* 0x0000000606002211 */ /* 0x000fc800078f08ff */
[----:B------:R-:W-:Y:S02]  /*0710*/  @P2 SHF.R.S32.HI R0, RZ, 0x1, R0 ;  /* 0x00000001ff002819 */ /* 0x000fe40000011400 */
[----:B-----5:R-:W-:Y:S02]  /*0720*/  ISETP.EQ.U32.AND P1, PT, R11, 0x1, PT ;  /* 0x000000010b00780c */ /* 0x020fe40003f22070 */
[----:B------:R-:W-:Y:S02]  /*0730*/  @P2 ISETP.NE.AND P3, PT, R0, R3, PT ;  /* 0x000000030000220c */ /* 0x000fe40003f65270 */
[----:B------:R-:W-:Y:S02]  /*0740*/  SEL R0, RZ, 0x1, !P0 ;  /* 0x00000001ff007807 */ /* 0x000fe40004000000 */
[----:B------:R-:W-:-:S04]  /*0750*/  @P2 SEL R5, RZ, 0x1, P3 ;  /* 0x00000001ff052807 */ /* 0x000fc80001800000 */
[----:B------:R-:W-:-:S03]  /*0760*/  LOP3.LUT R5, R5, R0, RZ, 0xc0, !PT ;  /* 0x0000000005057212 */ /* 0x000fc600078ec0ff */
[----:B------:R-:W-:Y:S05]  /*0770*/  @!P1 BRA `(.L_x_4) ;  /* 0x0000000000089947 */ /* 0x000fea0003800000 */
[----:B-1234-:R-:W-:Y:S01]  /*0780*/  UCGABAR_ARV ;  /* 0x00000000000079c7 */ /* 0x01efe20008000000 */
[----:B------:R-:W-:Y:S05]  /*0790*/  BRA `(.L_x_5) ;  /* 0x0000000000047947 */ /* 0x000fea0003800000 */
.L_x_4:
[----:B-1234-:R-:W-:Y:S01]  /*07a0*/  NOP ;  /* 0x0000000000007918 */ /* 0x01efe20000000000 */
.L_x_5:
[----:B------:R-:W-:Y:S01]  /*07b0*/  ULDC.64 UR4, c[0x0][0x618] ;  /* 0x0001860000047ab9 */ /* 0x000fe20000000a00 */
[----:B------:R-:W-:Y:S01]  /*07c0*/  ULDC.64 UR14, c[0x0][0x208] ;  /* 0x00008200000e7ab9 */ /* 0x000fe20000000a00 */
[----:B------:R-:W-:-:S04]  /*07d0*/  ISETP.NE.U32.AND P0, PT, RZ, UR4, PT ;  /* 0x00000004ff007c0c */ /* 0x000fc8000bf05070 */
[----:B------:R-:W-:-:S13]  /*07e0*/  ISETP.NE.AND.EX P0, PT, RZ, UR5, PT, P0 ;  /* 0x00000005ff007c0c */ /* 0x000fda000bf05300 */
[----:B------:R-:W-:Y:S05]  /*07f0*/  @!P0 BRA `(.L_x_6) ;  /* 0x0000000000208947 */ /* 0x000fea0003800000 */
[----:B------:R-:W0:Y:S02]  /*0800*/  LDC.64 R2, c[0x0][0x618] ;  /* 0x00018600ff027b82 */ /* 0x000e240000000a00 */
[----:B0-----:R-:W2:Y:S02]  /*0810*/  LDG.E.64 R2, desc[UR14][R2.64] ;  /* 0x0000000e02027981 */ /* 0x001ea4000c1e1b00 */
[----:B--2---:R-:W-:-:S04]  /*0820*/  ISETP.NE.U32.AND P0, PT, R2, RZ, PT ;  /* 0x000000ff0200720c */ /* 0x004fc80003f05070 */
[----:B------:R-:W-:-:S13]  /*0830*/  ISETP.NE.AND.EX P0, PT, R3, RZ, PT, P0 ;  /* 0x000000ff0300720c */ /* 0x000fda0003f05300 */
[----:B------:R-:W-:Y:S05]  /*0840*/  @!P0 BRA `(.L_x_6) ;  /* 0x00000000000c8947 */ /* 0x000fea0003800000 */
[----:B------:R-:W2:Y:S02]  /*0850*/  LD.E R2, desc[UR14][R2.64] ;  /* 0x0000000e02027980 */ /* 0x000ea4000c101900 */
[----:B--2---:R-:W-:Y:S01]  /*0860*/  R2UR UR13, R2 ;  /* 0x00000000020d72ca */ /* 0x004fe200000e0000 */
[----:B------:R-:W-:-:S14]  /*0870*/  BRA `(.L_x_7) ;  /* 0x0000000000247947 */ /* 0x000fdc0003800000 */
.L_x_6:
[----:B------:R-:W-:Y:S02]  /*0880*/  ULDC.64 UR4, c[0x0][0x608] ;  /* 0x0001820000047ab9 */ /* 0x000fe40000000a00 */
[----:B------:R-:W-:-:S04]  /*0890*/  ISETP.NE.U32.AND P0, PT, RZ, UR4, PT ;  /* 0x00000004ff007c0c */ /* 0x000fc8000bf05070 */
[----:B------:R-:W-:-:S13]  /*08a0*/  ISETP.NE.AND.EX P0, PT, RZ, UR5, PT, P0 ;  /* 0x00000005ff007c0c */ /* 0x000fda000bf05300 */
[----:B------:R-:W-:Y:S05]  /*08b0*/  @!P0 BRA `(.L_x_8) ;  /* 0x0000000000108947 */ /* 0x000fea0003800000 */
[----:B------:R-:W0:Y:S02]  /*08c0*/  LDC.64 R2, c[0x0][0x608] ;  /* 0x00018200ff027b82 */ /* 0x000e240000000a00 */
[----:B0-----:R-:W2:Y:S02]  /*08d0*/  LDG.E R2, desc[UR14][R2.64] ;  /* 0x0000000e02027981 */ /* 0x001ea4000c1e1900 */
[----:B--2---:R-:W-:Y:S01]  /*08e0*/  R2UR UR13, R2 ;  /* 0x00000000020d72ca */ /* 0x004fe200000e0000 */
[----:B------:R-:W-:-:S14]  /*08f0*/  BRA `(.L_x_7) ;  /* 0x0000000000047947 */ /* 0x000fdc0003800000 */
.L_x_8:
[----:B------:R-:W-:-:S05]  /*0900*/  ULDC UR13, c[0x0][0x600] ;  /* 0x00018000000d7ab9 */ /* 0x000fca0000000800 */
.L_x_7:
[----:B------:R-:W-:Y:S02]  /*0910*/  ULDC.64 UR4, c[0x0][0x620] ;  /* 0x0001880000047ab9 */ /* 0x000fe40000000a00 */
        /* <DEDUP_REMOVED lines=11> */
.L_x_9:
        /* <DEDUP_REMOVED lines=8> */
.L_x_11:
[----:B------:R-:W-:-:S05]  /*0a50*/  ULDC UR16, c[0x0][0x604] ;  /* 0x0001810000107ab9 */ /* 0x000fca0000000800 */
.L_x_10:
[----:B------:R-:W-:Y:S01]  /*0a60*/  ULDC UR4, c[0x0][0x3dc] ;  /* 0x0000f70000047ab9 */ /* 0x000fe20000000800 */
[----:B------:R-:W-:Y:S01]  /*0a70*/  ULDC.64 UR8, c[0x0][0x3e0] ;  /* 0x0000f80000087ab9 */ /* 0x000fe20000000a00 */
[----:B------:R-:W-:Y:S02]  /*0a80*/  UIADD3 UR4, UR4, 0x1f, URZ ;  /* 0x0000001f04047890 */ /* 0x000fe4000fffe03f */
[----:B------:R-:W-:Y:S02]  /*0a90*/  UIMAD UR8, UR9, UR8, URZ ;  /* 0x00000008090872a4 */ /* 0x000fe4000f8e023f */
[----:B------:R-:W-:-:S04]  /*0aa0*/  USHF.R.S32.HI UR5, URZ, 0x1f, UR4 ;  /* 0x0000001f3f057899 */ /* 0x000fc80008011404 */
[----:B------:R-:W-:-:S03]  /*0ab0*/  ULEA.HI UR4, UR5, UR4, URZ, 0x5 ;  /* 0x0000000405047291 */ /* 0x000fc6000f8f283f */
[----:B------:R-:W-:Y:S01]  /*0ac0*/  ULDC UR5, c[0x0][0x3e8] ;  /* 0x0000fa0000057ab9 */ /* 0x000fe20000000800 */
[----:B------:R-:W-:Y:S02]  /*0ad0*/  USHF.R.S32.HI UR4, URZ, 0x5, UR4 ;  /* 0x000000053f047899 */ /* 0x000fe40008011404 */
[----:B------:R-:W-:-:S04]  /*0ae0*/  UIMAD UR5, UR8, UR5, URZ ;  /* 0x00000005080572a4 */ /* 0x000fc8000f8e023f */
[----:B------:R-:W-:Y:S01]  /*0af0*/  UIMAD UR5, UR4, UR5, URZ ;  /* 0x00000005040572a4 */ /* 0x000fe2000f8e023f */
[----:B------:R-:W-:Y:S11]  /*0b00*/  @!P1 BRA `(.L_x_12) ;  /* 0x00000000000c9947 */ /* 0x000ff60003800000 */
[----:B------:R-:W-:Y:S01]  /*0b10*/  UCGABAR_WAIT ;  /* 0x0000000000007dc7 */ /* 0x000fe20008000000 */
[----:B------:R-:W-:Y:S01]  /*0b20*/  CCTL.IVALL ;  /* 0x00000000ff00798f */ /* 0x000fe20002000000 */
[----:B------:R-:W-:Y:S05]  /*0b30*/  BRA `(.L_x_13) ;  /* 0x0000000000047947 */ /* 0x000fea0003800000 */
.L_x_12:
[----:B------:R-:W-:Y:S06]  /*0b40*/  BAR.SYNC.DEFER_BLOCKING 0x0 ;  /* 0x0000000000007b1d */ /* 0x000fec0000010000 */
.L_x_13:
[----:B------:R-:W-:-:S13]  /*0b50*/  ISETP.NE.AND P0, PT, RZ, UR11, PT ;  /* 0x0000000bff007c0c */ /* 0x000fda000bf05270 */
[----:B------:R-:W-:Y:S05]  /*0b60*/  @!P0 BRA `(.L_x_14) ;  /* 0x0000013000608947 */ /* 0x000fea0003800000 */
[----:B------:R-:W-:-:S06]  /*0b70*/  UISETP.NE.AND UP0, UPT, UR11, 0x1, UPT ;  /* 0x000000010b00788c */ /* 0x000fcc000bf05270 */
[----:B------:R-:W-:-:S13]  /*0b80*/  PLOP3.LUT P0, PT, PT, PT, UP0, 0x80, 0x0 ;  /* 0x000000000000781c */ /* 0x000fda0003f0f008 */
[----:B------:R-:W-:Y:S05]  /*0b90*/  @P0 EXIT ;  /* 0x000000000000094d */ /* 0x000fea0003800000 */
[----:B------:R0:W-:Y:S01]  /*0ba0*/  STL [R1], RZ ;  /* 0x000000ff01007387 */ /* 0x0001e20000100800 */
[----:B------:R-:W-:Y:S01]  /*0bb0*/  UISETP.GE.AND UP0, UPT, UR5, 0x1, UPT ;  /* 0x000000010500788c */ /* 0x000fe2000bf06270 */
[----:B------:R-:W-:Y:S01]  /*0bc0*/  CS2R R86, SRZ ;  /* 0x0000000000567805 */ /* 0x000fe2000001ff00 */
[----:B------:R-:W-:Y:S01]  /*0bd0*/  UMOV UR4, URZ ;  /* 0x0000003f00047c82 */ /* 0x000fe20008000000 */
[----:B------:R0:W-:Y:S01]  /*0be0*/  STL [R1+0x4], RZ ;  /* 0x000004ff01007387 */ /* 0x0001e20000100800 */
[----:B------:R-:W-:Y:S02]  /*0bf0*/  CS2R R152, SRZ ;  /* 0x0000000000987805 */ /* 0x000fe4000001ff00 */
[----:B------:R-:W-:Y:S02]  /*0c00*/  CS2R R154, SRZ ;  /* 0x00000000009a7805 */ /* 0x000fe4000001ff00 */
[----:B------:R-:W-:Y:S01]  /*0c10*/  PLOP3.LUT P0, PT, PT, PT, UP0, 0x80, 0x0 ;  /* 0x000000000000781c */ /* 0x000fe20003f0f008 */
[----:B------:R0:W-:Y:S01]  /*0c20*/  STL [R1+0x8], RZ ;  /* 0x000008ff01007387 */ /* 0x0001e20000100800 */
[----:B------:R-:W-:-:S02]  /*0c30*/  CS2R R156, SRZ ;  /* 0x00000000009c7805 */ /* 0x000fc4000001ff00 */
[----:B------:R-:W-:Y:S02]  /*0c40*/  CS2R R158, SRZ ;  /* 0x00000000009e7805 */ /* 0x000fe4000001ff00 */
[----:B------:R-:W-:Y:S01]  /*0c50*/  CS2R R160, SRZ ;  /* 0x0000000000a07805 */ /* 0x000fe2000001ff00 */
[----:B------:R0:W-:Y:S01]  /*0c60*/  STL [R1+0xc], RZ ;  /* 0x00000cff01007387 */ /* 0x0001e20000100800 */
[----:B------:R-:W-:Y:S02]  /*0c70*/  CS2R R162, SRZ ;  /* 0x0000000000a27805 */ /* 0x000fe4000001ff00 */
[----:B------:R-:W-:Y:S02]  /*0c80*/  CS2R R164, SRZ ;  /* 0x0000000000a47805 */ /* 0x000fe4000001ff00 */
[----:B------:R-:W-:Y:S01]  /*0c90*/  CS2R R166, SRZ ;  /* 0x0000000000a67805 */ /* 0x000fe2000001ff00 */
        /* <DEDUP_REMOVED lines=116> */
[----:B------:R0:W-:Y:S04]  /*13e0*/  STL [R1+0x84], RZ ;  /* 0x000084ff01007387 */ /* 0x0001e80000100800 */
        /* <DEDUP_REMOVED lines=29> */
[----:B------:R0:W-:Y:S01]  /*15c0*/  STL [R1+0xfc], RZ ;  /* 0x0000fcff01007387 */ /* 0x0001e20000100800 */
[----:B------:R-:W-:Y:S05]  /*15d0*/  @!P0 BRA `(.L_x_15) ;  /* 0x0000000c00f88947 */ /* 0x000fea0003800000 */
[----:B------:R-:W-:-:S04]  /*15e0*/  ULOP3.LUT UR4, UR6, 0x1, URZ, 0xfc, !UPT ;  /* 0x0000000106047892 */ /* 0x000fc8000f8efc3f */
[----:B------:R-:W-:-:S06]  /*15f0*/  UISETP.NE.AND UP0, UPT, UR4, 0x3, UPT ;  /* 0x000000030400788c */ /* 0x000fcc000bf05270 */
[----:B------:R-:W-:-:S13]  /*1600*/  PLOP3.LUT P1, PT, PT, PT, UP0, 0x80, 0x0 ;  /* 0x000000000000781c */ /* 0x000fda0003f2f008 */
[----:B------:R-:W-:Y:S05]  /*1610*/  @!P1 BRA `(.L_x_16) ;  /* 0x0000000000049947 */ /* 0x000fea0003800000 */
[----:B------:R-:W-:Y:S01]  /*1620*/  BPT.TRAP 0x1 ;  /* 0x000000040000795c */ /* 0x000fe20000300000 */
.L_x_16:
[----:B------:R-:W1:Y:S01]  /*1630*/  S2UR UR7, SR_CgaCtaId ;  /* 0x00000000000779c3 */ /* 0x000e620000008800 */
[----:B------:R-:W-:Y:S01]  /*1640*/  SHF.L.U32 R0, RZ, 0x1f, RZ ;  /* 0x0000001fff007819 */ /* 0x000fe200000006ff */
[----:B------:R-:W-:Y:S02]  /*1650*/  UMOV UR4, 0x400 ;  /* 0x0000040000047882 */ /* 0x000fe40000000000 */
[----:B-1----:R-:W-:-:S12]  /*1660*/  ULEA UR4, UR7, UR4, 0x18 ;  /* 0x0000000407047291 */ /* 0x002fd8000f8ec03f */
.L_x_17:
[----:B-1----:R-:W-:-:S04]  /*1670*/  IMAD.U32 R3, RZ, RZ, UR4 ;  /* 0x00000004ff037e24 */ /* 0x002fc8000f8e00ff */
[----:B------:R1:W2:Y:S03]  /*1680*/  SYNCS.PHASECHK.TRANS64.TRYWAIT P1, [R3+URZ+0x36000], R0 ;  /* 0x03600000030075a7 */ /* 0x0002a6000802017f */
[----:B--2---:R-:W-:Y:S05]  /*1690*/  @!P1 NANOSLEEP.SYNCS 0x989680 ;  /* 0x009896800000995d */ /* 0x004fea0003900000 */
[----:B------:R-:W2:Y:S02]  /*16a0*/  @!P1 SYNCS.PHASECHK.TRANS64 P1, [R3+URZ+0x36000], R0 ;  /* 0x03600000030095a7 */ /* 0x000ea4000802007f */
[----:B--2---:R-:W-:Y:S05]  /*16b0*/  @!P1 BRA `(.L_x_17) ;  /* 0xfffffffc00ec9947 */ /* 0x004fea000383ffff */
[----:B------:R-:W-:Y:S01]  /*16c0*/  UIADD3 UR7, UR4, 0x24000, URZ ;  /* 0x0002400004077890 */ /* 0x000fe2000fffe03f */
[----:B------:R-:W-:Y:S01]  /*16d0*/  WARPGROUP.ARRIVE ;  /* 0x00000000000079c5 */ /* 0x000fe20000000000 */
[----:B------:R-:W-:Y:S02]  /*16e0*/  USHF.R.U32.HI UR4, URZ, 0x4, UR4 ;  /* 0x000000043f047899 */ /* 0x000fe40008011604 */
[----:B------:R-:W-:Y:S02]  /*16f0*/  USHF.R.U32.HI UR7, URZ, 0x4, UR7 ;  /* 0x000000043f077899 */ /* 0x000fe40008011607 */
[----:B------:R-:W-:Y:S02]  /*1700*/  ULOP3.LUT UR4, UR4, 0x3fff, URZ, 0xc0, !UPT ;  /* 0x00003fff04047892 */ /* 0x000fe4000f8ec03f */
[----:B------:R-:W-:Y:S02]  /*1710*/  ULOP3.LUT UR7, UR7, 0x3fff, URZ, 0xc0, !UPT ;  /* 0x00003fff07077892 */ /* 0x000fe4000f8ec03f */
[----:B------:R-:W-:-:S02]  /*1720*/  ULOP3.LUT UR4, UR4, 0x10000, URZ, 0xfc, !UPT ;  /* 0x0001000004047892 */ /* 0x000fc4000f8efc3f */
[----:B------:R-:W-:Y:S01]  /*1730*/  ULOP3.LUT UR7, UR7, 0x1000000, URZ, 0xfc, !UPT ;  /* 0x0100000007077892 */ /* 0x000fe2000f8efc3f */
[----:B------:R-:W-:Y:S01]  /*1740*/  UMOV UR9, 0x80000020 ;  /* 0x8000002000097882 */ /* 0x000fe20000000000 */
[----:B------:R-:W-:-:S03]  /*1750*/  UMOV UR11, 0x40000040 ;  /* 0x40000040000b7882 */ /* 0x000fc60000000000 */
[----:B------:R-:W-:Y:S02]  /*1760*/  UMOV UR8, UR4 ;  /* 0x0000000400087c82 */ /* 0x000fe40008000000 */
[----:B------:R-:W-:Y:S02]  /*1770*/  UMOV UR10, UR7 ;  /* 0x00000007000a7c82 */ /* 0x000fe40008000000 */
[----:B------:R-:W-:Y:S01]  /*1780*/  HGMMA.64x128x16.F32.BF16 R72, gdesc[UR8].tnspB, RZ, !UPT, gsb0 ;  /* 0x41e00000084879f0 */ /* 0x000fe2000c0018ff */
[----:B------:R-:W-:Y:S01]  /*1790*/  UIADD3 UR8, UR4, 0x100, URZ ;  /* 0x0000010004087890 */ /* 0x000fe2000fffe03f */
[----:B------:R-:W-:Y:S01]  /*17a0*/  UMOV UR9, 0x80000020 ;  /* 0x8000002000097882 */ /* 0x000fe20000000000 */
[----:B------:R-:W-:Y:S02]  /*17b0*/  WARPGROUP.DEPBAR.LE gsb0, 0x0 ;  /* 0x00008000000079c5 */ /* 0x000fe40000010000 */
[----:B------:R-:W-:Y:S01]  /*17c0*/  WARPGROUP.ARRIVE ;  /* 0x00000000000079c5 */ /* 0x000fe20000000000 */
[----:B------:R-:W-:Y:S01]  /*17d0*/  IMAD.MOV.U32 R52, RZ, RZ, R88 ;  /* 0x000000ffff347224 */ /* 0x000fe200078e0058 */
[----:B------:R-:W-:Y:S01]  /*17e0*/  MOV R45, R95 ;  /* 0x0000005f002d7202 */ /* 0x000fe20000000f00 */
[----:B------:R-:W-:Y:S01]  /*17f0*/  IMAD.MOV.U32 R51, RZ, RZ, R89 ;  /* 0x000000ffff337224 */ /* 0x000fe200078e0059 */
[----:B------:R-:W-:Y:S01]  /*1800*/  MOV R28, R112 ;  /* 0x00000070001c7202 */ /* 0x000fe20000000f00 */
[----:B------:R-:W-:-:S02]  /*1810*/  IMAD.MOV.U32 R50, RZ, RZ, R90 ;  /* 0x000000ffff327224 */ /* 0x000fc400078e005a */
[----:B------:R-:W-:Y:S01]  /*1820*/  HGMMA.64x128x16.F32.BF16 R152, gdesc[UR8].tnspB, RZ, !UPT, gsb0 ;  /* 0x41e00000089879f0 */ /* 0x000fe2000c0018ff */
[----:B------:R-:W-:Y:S01]  /*1830*/  UIADD3 UR8, UR4, 0x200, URZ ;  /* 0x0000020004087890 */ /* 0x000fe2000fffe03f */
[----:B------:R-:W-:Y:S01]  /*1840*/  IMAD.MOV.U32 R49, RZ, RZ, R91 ;  /* 0x000000ffff317224 */ /* 0x000fe200078e005b */
[----:B------:R-:W-:Y:S01]  /*1850*/  MOV R11, R129 ;  /* 0x00000081000b7202 */ /* 0x000fe20000000f00 */
[----:B------:R-:W-:Y:S01]  /*1860*/  IMAD.MOV.U32 R48, RZ, RZ, R92 ;  /* 0x000000ffff307224 */ /* 0x000fe200078e005c */
[----:B------:R-:W-:Y:S01]  /*1870*/  UMOV UR9, 0x80000020 ;  /* 0x8000002000097882 */ /* 0x000fe20000000000 */
[----:B------:R-:W-:Y:S01]  /*1880*/  IMAD.MOV.U32 R47, RZ, RZ, R93 ;  /* 0x000000ffff2f7224 */ /* 0x000fe200078e005d */
[----:B------:R-:W-:Y:S01]  /*1890*/  MOV R62, R78 ;  /* 0x0000004e003e7202 */ /* 0x000fe20000000f00 */
[----:B------:R-:W-:Y:S02]  /*18a0*/  IMAD.MOV.U32 R46, RZ, RZ, R94 ;  /* 0x000000ffff2e7224 */ /* 0x000fe400078e005e */
[----:B------:R-:W-:-:S02]  /*18b0*/  IMAD.MOV.U32 R44, RZ, RZ, R96 ;  /* 0x000000ffff2c7224 */ /* 0x000fc400078e0060 */
[----:B------:R-:W-:Y:S02]  /*18c0*/  IMAD.MOV.U32 R43, RZ, RZ, R97 ;  /* 0x000000ffff2b7224 */ /* 0x000fe400078e0061 */
[----:B------:R-:W-:Y:S02]  /*18d0*/  IMAD.MOV.U32 R42, RZ, RZ, R98 ;  /* 0x000000ffff2a7224 */ /* 0x000fe400078e0062 */
[----:B------:R-:W-:Y:S02]  /*18e0*/  IMAD.MOV.U32 R41, RZ, RZ, R99 ;  /* 0x000000ffff297224 */ /* 0x000fe400078e0063 */
[----:B------:R-:W-:Y:S02]  /*18f0*/  IMAD.MOV.U32 R40, RZ, RZ, R100 ;  /* 0x000000ffff287224 */ /* 0x000fe400078e0064 */
        /* <DEDUP_REMOVED lines=16> */
[----:B------:R-:W-:Y:S01]  /*1a00*/  IMAD.MOV.U32 R22, RZ, RZ, R118 ;  /* 0x000000ffff167224 */ /* 0x000fe200078e0076 */
[----:B------:R-:W-:Y:S01]  /*1a10*/  MOV R232, R24 ;  /* 0x0000001800e87202 */ /* 0x000fe20000000f00 */
        /* <DEDUP_REMOVED lines=13> */
[----:B-1----:R-:W-:Y:S02]  /*1af0*/  IMAD.MOV.U32 R3, RZ, RZ, R133 ;  /* 0x000000ffff037224 */ /* 0x002fe400078e0085 */
[----:B------:R-:W-:-:S02]  /*1b00*/  IMAD.MOV.U32 R2, RZ, RZ, R134 ;  /* 0x000000ffff027224 */ /* 0x000fc400078e0086 */
[----:B------:R-:W-:Y:S01]  /*1b10*/  IMAD.MOV.U32 R0, RZ, RZ, R135 ;  /* 0x000000ffff007224 */ /* 0x000fe200078e0087 */
[----:B------:R-:W-:Y:S01]  /*1b20*/  MOV R249, R3 ;  /* 0x0000000300f97202 */ /* 0x000fe20000000f00 */
        /* <DEDUP_REMOVED lines=23> */
[----:B------:R-:W-:Y:S01]  /*1ca0*/  IMAD.MOV.U32 R224, RZ, RZ, R32 ;  /* 0x000000ffffe07224 */ /* 0x000fe200078e0020 */
[----:B------:R-:W-:Y:S02]  /*1cb0*/  WARPGROUP.DEPBAR.LE gsb0, 0x0 ;  /* 0x00008000000079c5 */ /* 0x000fe40000010000 */
[----:B------:R-:W-:Y:S01]  /*1cc0*/  WARPGROUP.ARRIVE ;  /* 0x00000000000079c5 */ /* 0x000fe20000000000 */
[----:B------:R1:W-:Y:S01]  /*1cd0*/  STL.64 [R1+0x168], R214 ;  /* 0x000168d601007387 */ /* 0x0003e20000100a00 */
[----:B------:R-:W-:Y:S02]  /*1ce0*/  IMAD.MOV.U32 R225, RZ, RZ, R31 ;  /* 0x000000ffffe17224 */ /* 0x000fe400078e001f */
[----:B------:R-:W-:Y:S01]  /*1cf0*/  IMAD.MOV.U32 R226, RZ, RZ, R30 ;  /* 0x000000ffffe27224 */ /* 0x000fe200078e001e */
[----:B------:R2:W-:Y:S01]  /*1d00*/  STL.64 [R1+0x160], R212 ;  /* 0x000160d401007387 */ /* 0x0005e20000100a00 */
[----:B------:R-:W-:Y:S01]  /*1d10*/  HGMMA.64x128x16.F32.BF16 R88, gdesc[UR8].tnspB, RZ, !UPT, gsb0 ;  /* 0x41e00000085879f0 */ /* 0x000fe2000c0018ff */
[----:B------:R-:W-:Y:S01]  /*1d20*/  UIADD3 UR8, UR4, 0x300, URZ ;  /* 0x0000030004087890 */ /* 0x000fe2000fffe03f */
[----:B------:R-:W-:Y:S01]  /*1d30*/  IMAD.MOV.U32 R227, RZ, RZ, R29 ;  /* 0x000000ffffe37224 */ /* 0x000fe200078e001d */
[----:B------:R3:W-:Y:S01]  /*1d40*/  STL.64 [R1+0x158], R210 ;  /* 0x000158d201007387 */ /* 0x0007e20000100a00 */
[----:B------:R-:W-:Y:S01]  /*1d50*/  IMAD.MOV.U32 R228, RZ, RZ, R28 ;  /* 0x000000ffffe47224 */ /* 0x000fe200078e001c */
[----:B------:R-:W-:Y:S01]  /*1d60*/  UMOV UR9, 0x80000020 ;  /* 0x8000002000097882 */ /* 0x000fe20000000000 */
[----:B------:R-:W-:Y:S01]  /*1d70*/  IMAD.MOV.U32 R229, RZ, RZ, R27 ;  /* 0x000000ffffe57224 */ /* 0x000fe200078e001b */
[----:B------:R4:W-:Y:S01]  /*1d80*/  STL.64 [R1+0x150], R208 ;  /* 0x000150d001007387 */ /* 0x0009e20000100a00 */
[----:B-1----:R-:W-:Y:S01]  /*1d90*/  IMAD.MOV.U32 R214, RZ, RZ, R42 ;  /* 0x000000ffffd67224 */ /* 0x002fe200078e002a */
[----:B------:R-:W-:Y:S01]  /*1da0*/  MOV R215, R41 ;  /* 0x0000002900d77202 */ /* 0x000fe20000000f00 */
[----:B------:R-:W-:Y:S01]  /*1db0*/  IMAD.MOV.U32 R230, RZ, RZ, R26 ;  /* 0x000000ffffe67224 */ /* 0x000fe200078e001a */
[----:B------:R1:W-:Y:S01]  /*1dc0*/  STL.64 [R1+0x148], R206 ;  /* 0x000148ce01007387 */ /* 0x0003e20000100a00 */
[----:B--2---:R-:W-:-:S02]  /*1dd0*/  IMAD.MOV.U32 R212, RZ, RZ, R44 ;  /* 0x000000ffffd47224 */ /* 0x004fc400078e002c */
[----:B------:R-:W-:Y:S01]  /*1de0*/  IMAD.MOV.U32 R213, RZ, RZ, R43 ;  /* 0x000000ffffd57224 */ /* 0x000fe200078e002b */
[----:B------:R2:W-:Y:S01]  /*1df0*/  STL.64 [R1+0x140], R204 ;  /* 0x000140cc01007387 */ /* 0x0005e20000100a00 */
[----:B---3--:R-:W-:Y:S02]  /*1e00*/  IMAD.MOV.U32 R210, RZ, RZ, R46 ;  /* 0x000000ffffd27224 */ /* 0x008fe400078e002e */
[----:B------:R-:W-:Y:S01]  /*1e10*/  IMAD.MOV.U32 R211, RZ, RZ, R45 ;  /* 0x000000ffffd37224 */ /* 0x000fe200078e002d */
[----:B------:R3:W-:Y:S01]  /*1e20*/  STL.64 [R1+0x138], R202 ;  /* 0x000138ca01007387 */ /* 0x0007e20000100a00 */
[----:B----4-:R-:W-:Y:S02]  /*1e30*/  IMAD.MOV.U32 R208, RZ, RZ, R48 ;  /* 0x000000ffffd07224 */ /* 0x010fe400078e0030 */
[----:B------:R-:W-:Y:S01]  /*1e40*/  IMAD.MOV.U32 R209, RZ, RZ, R47 ;  /* 0x000000ffffd17224 */ /* 0x000fe200078e002f */
[----:B------:R4:W-:Y:S01]  /*1e50*/  STL.64 [R1+0x130], R200 ;  /* 0x000130c801007387 */ /* 0x0009e20000100a00 */
[----:B-1----:R-:W-:-:S02]  /*1e60*/  IMAD.MOV.U32 R206, RZ, RZ, R50 ;  /* 0x000000ffffce7224 */ /* 0x002fc400078e0032 */
[----:B------:R-:W-:Y:S01]  /*1e70*/  IMAD.MOV.U32 R207, RZ, RZ, R49 ;  /* 0x000000ffffcf7224 */ /* 0x000fe200078e0031 */
[----:B------:R1:W-:Y:S01]  /*1e80*/  STL.64 [R1+0x128], R198 ;  /* 0x000128c601007387 */ /* 0x0003e20000100a00 */
[----:B--2---:R-:W-:Y:S02]  /*1e90*/  IMAD.MOV.U32 R204, RZ, RZ, R52 ;  /* 0x000000ffffcc7224 */ /* 0x004fe400078e0034 */
[----:B------:R-:W-:Y:S01]  /*1ea0*/  IMAD.MOV.U32 R205, RZ, RZ, R51 ;  /* 0x000000ffffcd7224 */ /* 0x000fe200078e0033 */
[----:B------:R2:W-:Y:S01]  /*1eb0*/  STL.64 [R1+0x120], R196 ;  /* 0x000120c401007387 */ /* 0x0005e20000100a00 */
[----:B---3--:R-:W-:Y:S02]  /*1ec0*/  IMAD.MOV.U32 R202, RZ, RZ, R54 ;  /* 0x000000ffffca7224 */ /* 0x008fe400078e0036 */
[----:B------:R-:W-:Y:S01]  /*1ed0*/  IMAD.MOV.U32 R203, RZ, RZ, R53 ;  /* 0x000000ffffcb7224 */ /* 0x000fe200078e0035 */
[----:B------:R3:W-:Y:S01]  /*1ee0*/  STL.64 [R1+0x118], R194 ;  /* 0x000118c201007387 */ /* 0x0007e20000100a00 */
[----:B----4-:R-:W-:-:S02]  /*1ef0*/  IMAD.MOV.U32 R200, RZ, RZ, R56 ;  /* 0x000000ffffc87224 */ /* 0x010fc400078e0038 */
[----:B------:R-:W-:Y:S01]  /*1f00*/  IMAD.MOV.U32 R201, RZ, RZ, R55 ;  /* 0x000000ffffc97224 */ /* 0x000fe200078e0037 */
[----:B------:R4:W-:Y:S01]  /*1f10*/  STL.64 [R1+0x110], R192 ;  /* 0x000110c001007387 */ /* 0x0009e20000100a00 */
[----:B-1----:R-:W-:Y:S01]  /*1f20*/  MOV R198, R58 ;  /* 0x0000003a00c67202 */ /* 0x002fe20000000f00 */
[----:B------:R-:W-:Y:S02]  /*1f30*/  IMAD.MOV.U32 R199, RZ, RZ, R57 ;  /* 0x000000ffffc77224 */ /* 0x000fe400078e0039 */
[----:B------:R1:W-:Y:S01]  /*1f40*/  STL.64 [R1+0x108], R190 ;  /* 0x000108be01007387 */ /* 0x0003e20000100a00 */
[----:B--2---:R-:W-:Y:S02]  /*1f50*/  IMAD.MOV.U32 R196, RZ, RZ, R60 ;  /* 0x000000ffffc47224 */ /* 0x004fe400078e003c */
[----:B------:R-:W-:Y:S01]  /*1f60*/  IMAD.MOV.U32 R197, RZ, RZ, R59 ;  /* 0x000000ffffc57224 */ /* 0x000fe200078e003b */
[----:B------:R2:W-:Y:S01]  /*1f70*/  STL.64 [R1+0x100], R188 ;  /* 0x000100bc01007387 */ /* 0x0005e20000100a00 */
[----:B---3--:R-:W-:-:S02]  /*1f80*/  IMAD.MOV.U32 R194, RZ, RZ, R62 ;  /* 0x000000ffffc27224 */ /* 0x008fc400078e003e */
[----:B------:R-:W-:Y:S02]  /*1f90*/  IMAD.MOV.U32 R195, RZ, RZ, R61 ;  /* 0x000000ffffc37224 */ /* 0x000fe400078e003d */
[----:B----4-:R-:W-:Y:S02]  /*1fa0*/  IMAD.MOV.U32 R192, RZ, RZ, R64 ;  /* 0x000000ffffc07224 */ /* 0x010fe400078e0040 */
[----:B------:R-:W-:Y:S02]  /*1fb0*/  IMAD.MOV.U32 R193, RZ, RZ, R63 ;  /* 0x000000ffffc17224 */ /* 0x000fe400078e003f */
[----:B-1----:R-:W-:Y:S02]  /*1fc0*/  IMAD.MOV.U32 R190, RZ, RZ, R66 ;  /* 0x000000ffffbe7224 */ /* 0x002fe400078e0042 */
[----:B------:R-:W-:Y:S02]  /*1fd0*/  IMAD.MOV.U32 R191, RZ, RZ, R65 ;  /* 0x000000ffffbf7224 */ /* 0x000fe400078e0041 */
[----:B--2---:R-:W-:-:S02]  /*1fe0*/  IMAD.MOV.U32 R188, RZ, RZ, R68 ;  /* 0x000000ffffbc7224 */ /* 0x004fc400078e0044 */
        /* <DEDUP_REMOVED lines=19> */
[----:B------:R-:W-:Y:S01]  /*2120*/  IMAD.MOV.U32 R251, RZ, RZ, R0 ;  /* 0x000000fffffb7224 */ /* 0x000fe200078e0000 */
[----:B------:R-:W-:Y:S02]  /*2130*/  WARPGROUP.DEPBAR.LE gsb0, 0x0 ;  /* 0x00008000000079c5 */ /* 0x000fe40000010000 */
[----:B------:R-:W-:-:S06]  /*2140*/  WARPGROUP.ARRIVE ;  /* 0x00000000000079c5 */ /* 0x000fcc0000000000 */
[----:B------:R-:W-:Y:S01]  /*2150*/  HGMMA.64x128x16.F32.BF16 R24, gdesc[UR8].tnspB, RZ, !UPT, gsb0 ;  /* 0x41e00000081879f0 */ /* 0x000fe2000c0018ff */
[----:B------:R-:W-:Y:S02]  /*2160*/  UIADD3 UR8, UR4, 0x2, URZ ;  /* 0x0000000204087890 */ /* 0x000fe4000fffe03f */
[----:B------:R-:W-:Y:S01]  /*2170*/  UIADD3 UR10, UR7, 0x80, URZ ;  /* 0x00000080070a7890 */ /* 0x000fe2000fffe03f */
[----:B------:R-:W-:Y:S01]  /*2180*/  UMOV UR9, 0x80000020 ;  /* 0x8000002000097882 */ /* 0x000fe20000000000 */
[----:B------:R-:W-:Y:S01]  /*2190*/  UMOV UR11, 0x40000040 ;  /* 0x40000040000b7882 */ /* 0x000fe20000000000 */
[----:B------:R-:W-:Y:S02]  /*21a0*/  WARPGROUP.DEPBAR.LE gsb0, 0x0 ;  /* 0x00008000000079c5 */ /* 0x000fe40000010000 */
[----:B------:R-:W-:-:S06]  /*21b0*/  WARPGROUP.ARRIVE ;  /* 0x00000000000079c5 */ /* 0x000fcc0000000000 */
[----:B------:R-:W-:Y:S03]  /*21c0*/  HGMMA.64x128x16.F32.BF16 R188, gdesc[UR8].tnspB, R188, gsb0 ;  /* 0x41e0000008bc79f0 */ /* 0x000fe600080018bc */
[----:B------:R-:W-:Y:S02]  /*21d0*/  WARPGROUP.DEPBAR.LE gsb0, 0x0 ;  /* 0x00008000000079c5 */ /* 0x000fe40000010000 */
[----:B------:R-:W-:Y:S04]  /*21e0*/  STL.64 [R1], R188 ;  /* 0x000000bc01007387 */ /* 0x000fe80000100a00 */
[----:B------:R-:W-:Y:S04]  /*21f0*/  STL.64 [R1+0x8], R190 ;  /* 0x000008be01007387 */ /* 0x000fe80000100a00 */
        /* <DEDUP_REMOVED lines=11> */
[----:B------:R1:W-:Y:S04]  /*22b0*/  STL.64 [R1+0x68], R214 ;  /* 0x000068d601007387 */ /* 0x0003e80000100a00 */
        /* <DEDUP_REMOVED lines=18> */
[----:B-1----:R-:W3:Y:S04]  /*23e0*/  LDL.LU.64 R214, [R1+0x168] ;  /* 0x0001680001d67983 */ /* 0x002ee80000300a00 */
[----:B------:R-:W3:Y:S04]  /*23f0*/  LDL.LU.64 R212, [R1+0x160] ;  /* 0x0001600001d47983 */ /* 0x000ee80000300a00 */
        /* <DEDUP_REMOVED lines=11> */
[----:B------:R-:W3:Y:S01]  /*24b0*/  LDL.LU.64 R188, [R1+0x100] ;  /* 0x0001000001bc7983 */ /* 0x000ee20000300a00 */
[----:B------:R-:W-:Y:S01]  /*24c0*/  UIADD3 UR8, UR4, 0x102, URZ ;  /* 0x0000010204087890 */ /* 0x000fe2000fffe03f */
[----:B------:R-:W-:Y:S01]  /*24d0*/  UMOV UR9, 0x80000020 ;  /* 0x8000002000097882 */ /* 0x000fe20000000000 */
[----:B---3--:R-:W-:-:S07]  /*24e0*/  WARPGROUP.ARRIVE ;  /* 0x00000000000079c5 */ /* 0x008fce0000000000 */
[----:B------:R-:W-:Y:S01]  /*24f0*/  HGMMA.64x128x16.F32.BF16 R152, gdesc[UR8].tnspB, R152, gsb0 ;  /* 0x41e00000089879f0 */ /* 0x000fe20008001898 */
[----:B------:R-:W-:Y:S01]  /*2500*/  UIADD3 UR8, UR4, 0x202, URZ ;  /* 0x0000020204087890 */ /* 0x000fe2000fffe03f */
[----:B------:R-:W-:Y:S01]  /*2510*/  UMOV UR9, 0x80000020 ;  /* 0x8000002000097882 */ /* 0x000fe20000000000 */
[----:B------:R-:W-:Y:S02]  /*2520*/  WARPGROUP.DEPBAR.LE gsb0, 0x0 ;  /* 0x00008000000079c5 */ /* 0x000fe40000010000 */
[----:B------:R-:W-:-:S07]  /*2530*/  WARPGROUP.ARRIVE ;  /* 0x00000000000079c5 */ /* 0x000fce0000000000 */
[----:B------:R-:W-:Y:S01]  /*2540*/  HGMMA.64x128x16.F32.BF16 R88, gdesc[UR8].tnspB, R88, gsb0 ;  /* 0x41e00000085879f0 */ /* 0x000fe20008001858 */
[----:B------:R-:W-:Y:S01]  /*2550*/  UIADD3 UR8, UR4, 0x302, URZ ;  /* 0x0000030204087890 */ /* 0x000fe2000fffe03f */
[----:B------:R-:W-:Y:S02]  /*2560*/  UMOV UR9, 0x80000020 ;  /* 0x8000002000097882 */ /* 0x000fe40000000000 */
[----:B------:R-:W-:Y:S01]  /*2570*/  UMOV UR4, 0x1 ;  /* 0x0000000100047882 */ /* 0x000fe20000000000 */
[----:B------:R-:W-:Y:S02]  /*2580*/  WARPGROUP.DEPBAR.LE gsb0, 0x0 ;  /* 0x00008000000079c5 */ /* 0x000fe40000010000 */
[----:B------:R-:W-:-:S06]  /*2590*/  WARPGROUP.ARRIVE ;  /* 0x00000000000079c5 */ /* 0x000fcc0000000000 */
[----:B--2---:R-:W-:Y:S03]  /*25a0*/  HGMMA.64x128x16.F32.BF16 R24, gdesc[UR8].tnspB, R24, gsb0 ;  /* 0x41e00000081879f0 */ /* 0x004fe60008001818 */
[----:B------:R-:W-:Y:S02]  /*25b0*/  WARPGROUP.DEPBAR.LE gsb0, 0x0 ;  /* 0x00008000000079c5 */ /* 0x000fe40000010000 */
.L_x_15:
[----:B------:R-:W-:-:S04]  /*25c0*/  UISETP.LT.AND UP0, UPT, UR5, 0x1, UPT ;  /* 0x000000010500788c */ /* 0x000fc8000bf01270 */
[----:B------:R-:W-:-:S04]  /*25d0*/  USEL UR7, UR5, 0x1, UP0 ;  /* 0x0000000105077887 */ /* 0x000fc80008000000 */
[----:B------:R-:W-:-:S04]  /*25e0*/  UIADD3 UR7, UR5, -UR7, URZ ;  /* 0x8000000705077290 */ /* 0x000fc8000fffe03f */
[----:B------:R-:W-:-:S06]  /*25f0*/  UISETP.GE.AND UP0, UPT, UR7, 0x1, UPT ;  /* 0x000000010700788c */ /* 0x000fcc000bf06270 */
[----:B------:R-:W-:-:S13]  /*2600*/  PLOP3.LUT P1, PT, PT, PT, UP0, 0x80, 0x0 ;  /* 0x000000000000781c */ /* 0x000fda0003f2f008 */
[----:B------:R-:W-:Y:S05]  /*2610*/  @!P1 BRA `(.L_x_18) ;  /* 0x0000001400909947 */ /* 0x000fea0003800000 */
[----:B------:R-:W-:Y:S01]  /*2620*/  IMAD.MOV.U32 R4, RZ, RZ, RZ ;  /* 0x000000ffff047224 */ /* 0x000fe200078e00ff */
[----:B------:R-:W-:Y:S01]  /*2630*/  ULOP3.LUT UR19, UR6, 0x1, URZ, 0xfc, !UPT ;  /* 0x0000000106137892 */ /* 0x000fe2000f8efc3f */
[----:B------:R-:W-:Y:S01]  /*2640*/  IMAD.U32 R3, RZ, RZ, UR7 ;  /* 0x00000007ff037e24 */ /* 0x000fe2000f8e00ff */
[----:B------:R-:W-:Y:S01]  /*2650*/  UISETP.NE.U32.AND UP0, UPT, UR4, URZ, UPT ;  /* 0x0000003f0400728c */ /* 0x000fe2000bf05070 */
[----:B------:R-:W-:-:S10]  /*2660*/  UMOV UR5, URZ ;  /* 0x0000003f00057c82 */ /* 0x000fd40008000000 */
.L_x_23:
[----:B------:R-:W-:-:S06]  /*2670*/  UISETP.NE.AND UP1, UPT, UR19, 0x3, UPT ;  /* 0x000000031300788c */ /* 0x000fcc000bf25270 */
[----:B------:R-:W-:-:S13]  /*2680*/  PLOP3.LUT P2, PT, PT, PT, UP1, 0x80, 0x0 ;  /* 0x000000000000781c */ /* 0x000fda0003f4f018 */
[----:B------:R-:W-:Y:S05]  /*2690*/  @!P2 BRA `(.L_x_19) ;  /* 0x000000000004a947 */ /* 0x000fea0003800000 */
[----:B------:R-:W-:Y:S01]  /*26a0*/  BPT.TRAP 0x1 ;  /* 0x000000040000795c */ /* 0x000fe20000300000 */
.L_x_19:
[----:B------:R-:W1:Y:S01]  /*26b0*/  S2UR UR8, SR_CgaCtaId ;  /* 0x00000000000879c3 */ /* 0x000e620000008800 */
[----:B------:R-:W-:Y:S01]  /*26c0*/  UMOV UR12, 0x400 ;  /* 0x00000400000c7882 */ /* 0x000fe20000000000 */
[----:B------:R-:W-:Y:S01]  /*26d0*/  SHF.L.U32 R2, R4, 0x1f, RZ ;  /* 0x0000001f04027819 */ /* 0x000fe200000006ff */
[----:B-1----:R-:W-:-:S04]  /*26e0*/  ULEA UR12, UR8, UR12, 0x18 ;  /* 0x0000000c080c7291 */ /* 0x002fc8000f8ec03f */
[----:B------:R-:W-:-:S12]  /*26f0*/  ULEA UR8, UR4, UR12, 0x3 ;  /* 0x0000000c04087291 */ /* 0x000fd8000f8e183f */
.L_x_20:
[----:B-1----:R-:W-:-:S04]  /*2700*/  IMAD.U32 R0, RZ, RZ, UR8 ;  /* 0x00000008ff007e24 */ /* 0x002fc8000f8e00ff */
[----:B------:R1:W2:Y:S03]  /*2710*/  SYNCS.PHASECHK.TRANS64.TRYWAIT P1, [R0+URZ+0x36000], R2 ;  /* 0x03600002000075a7 */ /* 0x0002a6000802017f */
[----:B--2---:R-:W-:Y:S05]  /*2720*/  @!P1 NANOSLEEP.SYNCS 0x989680 ;  /* 0x009896800000995d */ /* 0x004fea0003900000 */
[----:B------:R-:W2:Y:S02]  /*2730*/  @!P1 SYNCS.PHASECHK.TRANS64 P1, [R0+URZ+0x36000], R2 ;  /* 0x03600002000095a7 */ /* 0x000ea4000802007f */
[----:B--2---:R-:W-:Y:S05]  /*2740*/  @!P1 BRA `(.L_x_20) ;  /* 0xfffffffc00ec9947 */ /* 0x004fea000383ffff */
        /* <DEDUP_REMOVED lines=32> */
[----:B--2---:R-:W2:Y:S04]  /*2950*/  LDL.LU.64 R24, [R1] ;  /* 0x0000000001187983 */ /* 0x004ea80000300a00 */
[----:B------:R-:W2:Y:S04]  /*2960*/  LDL.LU.64 R26, [R1+0x8] ;  /* 0x00000800011a7983 */ /* 0x000ea80000300a00 */
        /* <DEDUP_REMOVED lines=29> */
[----:B------:R-:W2:Y:S01]  /*2b40*/  LDL.LU.64 R86, [R1+0xf8] ;  /* 0x0000f80001567983 */ /* 0x000ea20000300a00 */
[----:B------:R-:W-:-:S02]  /*2b50*/  UIADD3 UR9, UR12, 0x24000, URZ ;  /* 0x000240000c097890 */ /* 0x000fc4000fffe03f */
[----:B------:R-:W-:Y:S02]  /*2b60*/  USHF.R.U32.HI UR8, URZ, 0x4, UR12 ;  /* 0x000000043f087899 */ /* 0x000fe4000801160c */
[----:B------:R-:W-:Y:S02]  /*2b70*/  USHF.R.U32.HI UR9, URZ, 0x4, UR9 ;  /* 0x000000043f097899 */ /* 0x000fe40008011609 */
[----:B------:R-:W-:Y:S02]  /*2b80*/  ULOP3.LUT UR8, UR8, 0x3fff, URZ, 0xc0, !UPT ;  /* 0x00003fff08087892 */ /* 0x000fe4000f8ec03f */
[----:B------:R-:W-:Y:S02]  /*2b90*/  ULOP3.LUT UR9, UR9, 0x3fff, URZ, 0xc0, !UPT ;  /* 0x00003fff09097892 */ /* 0x000fe4000f8ec03f */
[----:B------:R-:W-:Y:S02]  /*2ba0*/  ULOP3.LUT UR8, UR8, 0x10000, URZ, 0xfc, !UPT ;  /* 0x0001000008087892 */ /* 0x000fe4000f8efc3f */
[----:B------:R-:W-:-:S02]  /*2bb0*/  ULOP3.LUT UR9, UR9, 0x1000000, URZ, 0xfc, !UPT ;  /* 0x0100000009097892 */ /* 0x000fc4000f8efc3f */
[----:B------:R-:W-:Y:S02]  /*2bc0*/  ULEA UR17, UR4, UR8, 0xa ;  /* 0x0000000804117291 */ /* 0x000fe4000f8e503f */
[----:B------:R-:W-:Y:S01]  /*2bd0*/  ULEA UR18, UR4, UR9, 0x9 ;  /* 0x0000000904127291 */ /* 0x000fe2000f8e483f */
[----:B------:R-:W-:Y:S02]  /*2be0*/  UMOV UR11, 0x40000040 ;  /* 0x40000040000b7882 */ /* 0x000fe40000000000 */
[----:B------:R-:W-:Y:S02]  /*2bf0*/  UMOV UR9, 0x80000020 ;  /* 0x8000002000097882 */ /* 0x000fe40000000000 */
[----:B------:R-:W-:Y:S02]  /*2c00*/  UMOV UR8, UR17 ;  /* 0x0000001100087c82 */ /* 0x000fe40008000000 */
[----:B------:R-:W-:Y:S01]  /*2c10*/  UMOV UR10, UR18 ;  /* 0x00000012000a7c82 */ /* 0x000fe20008000000 */
[----:B--2---:R-:W-:-:S06]  /*2c20*/  WARPGROUP.ARRIVE ;  /* 0x00000000000079c5 */ /* 0x004fcc0000000000 */
[----:B------:R-:W-:Y:S01]  /*2c30*/  HGMMA.64x128x16.F32.BF16 R24, gdesc[UR8].tnspB, R24, UP0, gsb0 ;  /* 0x41e00000081879f0 */ /* 0x000fe2000b801818 */
[----:B------:R-:W-:Y:S01]  /*2c40*/  UIADD3 UR8, UR17, 0x100, URZ ;  /* 0x0000010011087890 */ /* 0x000fe2000fffe03f */
[----:B------:R-:W-:Y:S01]  /*2c50*/  UMOV UR9, 0x80000020 ;  /* 0x8000002000097882 */ /* 0x000fe20000000000 */
[----:B------:R-:W-:Y:S02]  /*2c60*/  WARPGROUP.DEPBAR.LE gsb0, 0x0 ;  /* 0x00008000000079c5 */ /* 0x000fe40000010000 */
[----:B------:R-:W-:Y:S01]  /*2c70*/  STL.64 [R1], R24 ;  /* 0x0000001801007387 */ /* 0x000fe20000100a00 */
[----:B-1----:R-:W-:Y:S01]  /*2c80*/  IMAD.MOV.U32 R2, RZ, RZ, R86 ;  /* 0x000000ffff027224 */ /* 0x002fe200078e0056 */
[----:B------:R-:W-:Y:S01]  /*2c90*/  MOV R15, R79 ;  /* 0x0000004f000f7202 */ /* 0x000fe20000000f00 */
[----:B------:R-:W-:Y:S01]  /*2ca0*/  IMAD.MOV.U32 R0, RZ, RZ, R87 ;  /* 0x000000ffff007224 */ /* 0x000fe200078e0057 */
[----:B------:R-:W-:Y:S01]  /*2cb0*/  STL.64 [R1+0x8], R26 ;  /* 0x0000081a01007387 */ /* 0x000fe20000100a00 */
[----:B------:R-:W-:Y:S01]  /*2cc0*/  IMAD.MOV.U32 R10, RZ, RZ, R84 ;  /* 0x000000ffff0a7224 */ /* 0x000fe200078e0054 */
[----:B------:R-:W-:Y:S01]  /*2cd0*/  WARPGROUP.ARRIVE ;  /* 0x00000000000079c5 */ /* 0x000fe20000000000 */
[----:B------:R-:W-:Y:S01]  /*2ce0*/  IMAD.MOV.U32 R9, RZ, RZ, R85 ;  /* 0x000000ffff097224 */ /* 0x000fe200078e0055 */
[----:B------:R-:W-:Y:S01]  /*2cf0*/  STL.64 [R1+0x10], R28 ;  /* 0x0000101c01007387 */ /* 0x000fe20000100a00 */
[----:B------:R-:W-:Y:S01]  /*2d00*/  IMAD.MOV.U32 R12, RZ, RZ, R82 ;  /* 0x000000ffff0c7224 */ /* 0x000fe200078e0052 */
[----:B------:R-:W-:Y:S01]  /*2d10*/  MOV R226, R62 ;  /* 0x0000003e00e27202 */ /* 0x000fe20000000f00 */
[----:B------:R-:W-:Y:S01]  /*2d20*/  IMAD.MOV.U32 R11, RZ, RZ, R83 ;  /* 0x000000ffff0b7224 */ /* 0x000fe200078e0053 */
[----:B------:R-:W-:Y:S01]  /*2d30*/  STL.64 [R1+0x18], R30 ;  /* 0x0000181e01007387 */ /* 0x000fe20000100a00 */
[----:B------:R-:W-:Y:S01]  /*2d40*/  IMAD.MOV.U32 R14, RZ, RZ, R80 ;  /* 0x000000ffff0e7224 */ /* 0x000fe200078e0050 */
[----:B------:R-:W-:Y:S01]  /*2d50*/  HGMMA.64x128x16.F32.BF16 R152, gdesc[UR8].tnspB, R152, UP0, gsb0 ;  /* 0x41e00000089879f0 */ /* 0x000fe2000b801898 */
[----:B------:R-:W-:Y:S01]  /*2d60*/  IMAD.MOV.U32 R13, RZ, RZ, R81 ;  /* 0x000000ffff0d7224 */ /* 0x000fe200078e0051 */
[----:B------:R1:W-:Y:S01]  /*2d70*/  STL.64 [R1+0x20], R32 ;  /* 0x0000202001007387 */ /* 0x0003e20000100a00 */
[----:B------:R-:W-:Y:S01]  /*2d80*/  IMAD.MOV.U32 R16, RZ, RZ, R78 ;  /* 0x000000ffff107224 */ /* 0x000fe200078e004e */
[----:B------:R-:W-:Y:S01]  /*2d90*/  MOV R241, R45 ;  /* 0x0000002d00f17202 */ /* 0x000fe20000000f00 */
[----:B------:R-:W-:Y:S01]  /*2da0*/  IMAD.MOV.U32 R18, RZ, RZ, R76 ;  /* 0x000000ffff127224 */ /* 0x000fe200078e004c */
[----:B------:R-:W2:Y:S01]  /*2db0*/  LDL.LU.64 R86, [R1+0x268] ;  /* 0x0002680001567983 */ /* 0x000ea20000300a00 */
[----:B------:R-:W-:-:S02]  /*2dc0*/  IMAD.MOV.U32 R17, RZ, RZ, R77 ;  /* 0x000000ffff117224 */ /* 0x000fc400078e004d */
[----:B------:R-:W-:Y:S01]  /*2dd0*/  IMAD.MOV.U32 R20, RZ, RZ, R74 ;  /* 0x000000ffff147224 */ /* 0x000fe200078e004a */
[----:B------:R-:W2:Y:S01]  /*2de0*/  LDL.LU.64 R84, [R1+0x260] ;  /* 0x0002600001547983 */ /* 0x000ea20000300a00 */
[----:B------:R-:W-:Y:S02]  /*2df0*/  IMAD.MOV.U32 R19, RZ, RZ, R75 ;  /* 0x000000ffff137224 */ /* 0x000fe400078e004b */
[----:B------:R-:W-:Y:S01]  /*2e00*/  IMAD.MOV.U32 R22, RZ, RZ, R72 ;  /* 0x000000ffff167224 */ /* 0x000fe200078e0048 */
[----:B------:R-:W2:Y:S01]  /*2e10*/  LDL.LU.64 R82, [R1+0x258] ;  /* 0x0002580001527983 */ /* 0x000ea20000300a00 */
[----:B------:R-:W-:Y:S02]  /*2e20*/  IMAD.MOV.U32 R21, RZ, RZ, R73 ;  /* 0x000000ffff157224 */ /* 0x000fe400078e0049 */
        /* <DEDUP_REMOVED lines=53> */
[----:B------:R-:W-:-:S03]  /*3180*/  IMAD.MOV.U32 R251, RZ, RZ, R35 ;  /* 0x000000fffffb7224 */ /* 0x000fc600078e0023 */
[----:B------:R-:W2:Y:S04]  /*3190*/  LDL.LU.64 R44, [R1+0x1c0] ;  /* 0x0001c000012c7983 */ /* 0x000ea80000300a00 */
[----:B------:R-:W2:Y:S04]  /*31a0*/  LDL.LU.64 R42, [R1+0x1b8] ;  /* 0x0001b800012a7983 */ /* 0x000ea80000300a00 */
[----:B------:R-:W2:Y:S04]  /*31b0*/  LDL.LU.64 R40, [R1+0x1b0] ;  /* 0x0001b00001287983 */ /* 0x000ea80000300a00 */
[----:B------:R-:W2:Y:S04]  /*31c0*/  LDL.LU.64 R38, [R1+0x1a8] ;  /* 0x0001a80001267983 */ /* 0x000ea80000300a00 */
[----:B------:R-:W2:Y:S04]  /*31d0*/  LDL.LU.64 R36, [R1+0x1a0] ;  /* 0x0001a00001247983 */ /* 0x000ea80000300a00 */
[----:B------:R-:W2:Y:S04]  /*31e0*/  LDL.LU.64 R34, [R1+0x198] ;  /* 0x0001980001227983 */ /* 0x000ea80000300a00 */
[----:B-1----:R-:W2:Y:S04]  /*31f0*/  LDL.LU.64 R32, [R1+0x190] ;  /* 0x0001900001207983 */ /* 0x002ea80000300a00 */
[----:B------:R-:W2:Y:S04]  /*3200*/  LDL.LU.64 R30, [R1+0x188] ;  /* 0x00018800011e7983 */ /* 0x000ea80000300a00 */
[----:B------:R-:W2:Y:S04]  /*3210*/  LDL.LU.64 R28, [R1+0x180] ;  /* 0x00018000011c7983 */ /* 0x000ea80000300a00 */
[----:B------:R-:W2:Y:S04]  /*3220*/  LDL.LU.64 R26, [R1+0x178] ;  /* 0x00017800011a7983 */ /* 0x000ea80000300a00 */
[----:B------:R-:W2:Y:S01]  /*3230*/  LDL.LU.64 R24, [R1+0x170] ;  /* 0x0001700001187983 */ /* 0x000ea20000300a00 */
[----:B------:R-:W-:-:S03]  /*3240*/  WARPGROUP.DEPBAR.LE gsb0, 0x0 ;  /* 0x00008000000079c5 */ /* 0x000fc60000010000 */
        /* <DEDUP_REMOVED lines=14> */
[----:B-1----:R-:W3:Y:S04]  /*3330*/  LDL.LU R188, [R1] ;  /* 0x0000000001bc7983 */ /* 0x002ee80000300800 */
[----:B------:R-:W3:Y:S04]  /*3340*/  LDL.LU R189, [R1+0x4] ;  /* 0x0000040001bd7983 */ /* 0x000ee80000300800 */
[----:B------:R-:W3:Y:S04]  /*3350*/  LDL.LU R190, [R1+0x8] ;  /* 0x0000080001be7983 */ /* 0x000ee80000300800 */
[----:B------:R-:W3:Y:S04]  /*3360*/  LDL.LU R191, [R1+0xc] ;  /* 0x00000c0001bf7983 */ /* 0x000ee80000300800 */
[----:B------:R-:W3:Y:S04]  /*3370*/  LDL.LU R192, [R1+0x10] ;  /* 0x0000100001c07983 */ /* 0x000ee80000300800 */
[----:B------:R-:W3:Y:S04]  /*3380*/  LDL.LU R193, [R1+0x14] ;  /* 0x0000140001c17983 */ /* 0x000ee80000300800 */
[----:B------:R-:W3:Y:S04]  /*3390*/  LDL.LU R194, [R1+0x18] ;  /* 0x0000180001c27983 */ /* 0x000ee80000300800 */
[----:B------:R-:W3:Y:S04]  /*33a0*/  LDL.LU R195, [R1+0x1c] ;  /* 0x00001c0001c37983 */ /* 0x000ee80000300800 */
[----:B------:R-:W3:Y:S04]  /*33b0*/  LDL.LU R196, [R1+0x20] ;  /* 0x0000200001c47983 */ /* 0x000ee80000300800 */
[----:B------:R-:W3:Y:S01]  /*33c0*/  LDL.LU R197, [R1+0x24] ;  /* 0x0000240001c57983 */ /* 0x000ee20000300800 */
[----:B------:R-:W-:Y:S01]  /*33d0*/  UIADD3 UR8, UR17, 0x200, URZ ;  /* 0x0000020011087890 */ /* 0x000fe2000fffe03f */
[----:B------:R-:W-:Y:S01]  /*33e0*/  WARPGROUP.ARRIVE ;  /* 0x00000000000079c5 */ /* 0x000fe20000000000 */
[----:B------:R-:W-:-:S07]  /*33f0*/  UMOV UR9, 0x80000020 ;  /* 0x8000002000097882 */ /* 0x000fce0000000000 */
[----:B------:R-:W-:Y:S01]  /*3400*/  HGMMA.64x128x16.F32.BF16 R88, gdesc[UR8].tnspB, R88, UP0, gsb0 ;  /* 0x41e00000085879f0 */ /* 0x000fe2000b801858 */
[----:B------:R-:W-:Y:S01]  /*3410*/  UIADD3 UR8, UR17, 0x300, URZ ;  /* 0x0000030011087890 */ /* 0x000fe2000fffe03f */
[----:B------:R-:W-:Y:S01]  /*3420*/  UMOV UR9, 0x80000020 ;  /* 0x8000002000097882 */ /* 0x000fe20000000000 */
[----:B------:R-:W-:Y:S01]  /*3430*/  IMAD.MOV.U32 R199, RZ, RZ, R251 ;  /* 0x000000ffffc77224 */ /* 0x000fe200078e00fb */
[----:B------:R-:W-:Y:S01]  /*3440*/  MOV R206, R244 ;  /* 0x000000f400ce7202 */ /* 0x000fe20000000f00 */
[----:B------:R-:W-:Y:S02]  /*3450*/  IMAD.MOV.U32 R200, RZ, RZ, R250 ;  /* 0x000000ffffc87224 */ /* 0x000fe400078e00fa */
[----:B------:R-:W-:Y:S02]  /*3460*/  IMAD.MOV.U32 R201, RZ, RZ, R249 ;  /* 0x000000ffffc97224 */ /* 0x000fe400078e00f9 */
[----:B------:R-:W-:Y:S02]  /*3470*/  IMAD.MOV.U32 R202, RZ, RZ, R248 ;  /* 0x000000ffffca7224 */ /* 0x000fe400078e00f8 */
[----:B------:R-:W-:-:S02]  /*3480*/  IMAD.MOV.U32 R203, RZ, RZ, R247 ;  /* 0x000000ffffcb7224 */ /* 0x000fc400078e00f7 */
[----:B------:R-:W-:Y:S02]  /*3490*/  IMAD.MOV.U32 R204, RZ, RZ, R246 ;  /* 0x000000ffffcc7224 */ /* 0x000fe400078e00f6 */
[----:B------:R-:W-:Y:S02]  /*34a0*/  IMAD.MOV.U32 R205, RZ, RZ, R245 ;  /* 0x000000ffffcd7224 */ /* 0x000fe400078e00f5 */
[----:B------:R-:W-:Y:S02]  /*34b0*/  IMAD.MOV.U32 R207, RZ, RZ, R243 ;  /* 0x000000ffffcf7224 */ /* 0x000fe400078e00f3 */
[----:B------:R-:W-:Y:S01]  /*34c0*/  IMAD.MOV.U32 R208, RZ, RZ, R242 ;  /* 0x000000ffffd07224 */ /* 0x000fe200078e00f2 */
[----:B------:R-:W-:Y:S01]  /*34d0*/  MOV R242, R16 ;  /* 0x0000001000f27202 */ /* 0x000fe20000000f00 */
[----:B------:R-:W-:Y:S02]  /*34e0*/  IMAD.MOV.U32 R209, RZ, RZ, R241 ;  /* 0x000000ffffd17224 */ /* 0x000fe400078e00f1 */
[----:B------:R-:W-:Y:S01]  /*34f0*/  IMAD.MOV.U32 R210, RZ, RZ, R240 ;  /* 0x000000ffffd27224 */ /* 0x000fe200078e00f0 */
[----:B------:R-:W-:-:S02]  /*3500*/  WARPGROUP.DEPBAR.LE gsb0, 0x0 ;  /* 0x00008000000079c5 */ /* 0x000fc40000010000 */
[----:B--2---:R-:W-:-:S06]  /*3510*/  WARPGROUP.ARRIVE ;  /* 0x00000000000079c5 */ /* 0x004fcc0000000000 */
[----:B------:R-:W-:Y:S01]  /*3520*/  HGMMA.64x128x16.F32.BF16 R24, gdesc[UR8].tnspB, R24, UP0, gsb0 ;  /* 0x41e00000081879f0 */ /* 0x000fe2000b801818 */
        /* <DEDUP_REMOVED lines=22> */
[----:B------:R-:W-:Y:S02]  /*3690*/  UIADD3 UR8, UR17, 0x2, URZ ;  /* 0x0000000211087890 */ /* 0x000fe4000fffe03f */
[----:B------:R-:W-:Y:S01]  /*36a0*/  UIADD3 UR10, UR18, 0x80, URZ ;  /* 0x00000080120a7890 */ /* 0x000fe2000fffe03f */
[----:B------:R-:W-:Y:S01]  /*36b0*/  UMOV UR9, 0x80000020 ;  /* 0x8000002000097882 */ /* 0x000fe20000000000 */
[----:B------:R-:W-:Y:S01]  /*36c0*/  UMOV UR11, 0x40000040 ;  /* 0x40000040000b7882 */ /* 0x000fe20000000000 */
[----:B------:R-:W-:-:S02]  /*36d0*/  WARPGROUP.DEPBAR.LE gsb0, 0x0 ;  /* 0x00008000000079c5 */ /* 0x000fc40000010000 */
[----:B---3--:R-:W-:-:S06]  /*36e0*/  WARPGROUP.ARRIVE ;  /* 0x00000000000079c5 */ /* 0x008fcc0000000000 */
        /* <DEDUP_REMOVED lines=58> */
[----:B------:R-:W-:Y:S01]  /*3a90*/  UMOV UR9, 0x80000020 ;  /* 0x8000002000097882 */ /* 0x000fe20000000000 */
[----:B------:R-:W-:Y:S02]  /*3aa0*/  WARPGROUP.DEPBAR.LE gsb0, 0x0 ;  /* 0x00008000000079c5 */ /* 0x000fe40000010000 */
[----:B------:R-:W-:-:S07]  /*3ab0*/  WARPGROUP.ARRIVE ;  /* 0x00000000000079c5 */ /* 0x000fce0000000000 */
[----:B------:R-:W-:Y:S03]  /*3ac0*/  HGMMA.64x128x16.F32.BF16 R24, gdesc[UR8].tnspB, R24, gsb0 ;  /* 0x41e00000081879f0 */ /* 0x000fe60008001818 */
[----:B------:R-:W-:Y:S02]  /*3ad0*/  WARPGROUP.DEPBAR.LE gsb0, 0x0 ;  /* 0x00008000000079c5 */ /* 0x000fe40000010000 */
[----:B--2---:R-:W-:Y:S05]  /*3ae0*/  @!P2 BRA `(.L_x_21) ;  /* 0x000000000004a947 */ /* 0x004fea0003800000 */
[----:B------:R-:W-:Y:S01]  /*3af0*/  BPT.TRAP 0x1 ;  /* 0x000000040000795c */ /* 0x000fe20000300000 */
.L_x_21:
[----:B------:R-:W-:Y:S01]  /*3b00*/  ISETP.NE.AND P1, PT, R5, RZ, PT ;  /* 0x000000ff0500720c */ /* 0x000fe20003f25270 */
[----:B------:R-:W-:Y:S01]  /*3b10*/  IMAD.U32 R0, RZ, RZ, UR5 ;  /* 0x00000005ff007e24 */ /* 0x000fe2000f8e00ff */
[----:B------:R-:W-:-:S11]  /*3b20*/  UISETP.GT.U32.AND UP0, UPT, UR6, 0x1, UPT ;  /* 0x000000010600788c */ /* 0x000fd6000bf04070 */
[----:B------:R-:W-:-:S05]  /*3b30*/  @P1 LEA R0, R0, UR12, 0x3 ;  /* 0x0000000c00001c11 */ /* 0x000fca000f8e18ff */
[----:B------:R-:W-:-:S05]  /*3b40*/  @P1 VIADD R0, R0, 0x36048 ;  /* 0x0003604800001836 */ /* 0x000fca0000000000 */
[----:B------:R-:W-:-:S04]  /*3b50*/  @P1 PRMT R0, R6, 0x654, R0 ;  /* 0x0000065406001816 */ /* 0x000fc80000000000 */
[----:B------:R1:W-:Y:S01]  /*3b60*/  @P1 SYNCS.ARRIVE.TRANS64.RED.A1T0 RZ, [R0+URZ], RZ ;  /* 0x000000ff00ff19a7 */ /* 0x0003e2000810043f */
[----:B------:R-:W-:-:S13]  /*3b70*/  PLOP3.LUT P1, PT, PT, PT, UP0, 0x80, 0x0 ;  /* 0x000000000000781c */ /* 0x000fda0003f2f008 */
[----:B-1----:R-:W-:Y:S05]  /*3b80*/  @P1 BRA `(.L_x_22) ;  /* 0x0000000000041947 */ /* 0x002fea0003800000 */
[----:B------:R-:W-:Y:S01]  /*3b90*/  BPT.TRAP 0x1 ;  /* 0x000000040000795c */ /* 0x000fe20000300000 */
.L_x_22:
[----:B------:R-:W-:Y:S01]  /*3ba0*/  UIADD3 UR4, UR4, 0x1, URZ ;  /* 0x0000000104047890 */ /* 0x000fe2000fffe03f */
[C---:B------:R-:W-:Y:S01]  /*3bb0*/  ISETP.GT.AND P1, PT, R3.reuse, 0x1, PT ;  /* 0x000000010300780c */ /* 0x040fe20003f24270 */
[----:B------:R-:W-:Y:S01]  /*3bc0*/  UIADD3 UR5, UR5, 0x1, URZ ;  /* 0x0000000105057890 */ /* 0x000fe2000fffe03f */
[----:B------:R-:W-:Y:S01]  /*3bd0*/  VIADD R3, R3, 0xffffffff ;  /* 0xffffffff03037836 */ /* 0x000fe20000000000 */
[----:B------:R-:W-:Y:S02]  /*3be0*/  UISETP.NE.AND UP0, UPT, UR4, 0x9, UPT ;  /* 0x000000090400788c */ /* 0x000fe4000bf05270 */
[----:B------:R-:W-:Y:S02]  /*3bf0*/  UISETP.NE.AND UP1, UPT, UR5, 0x9, UPT ;  /* 0x000000090500788c */ /* 0x000fe4000bf25270 */
[----:B------:R-:W-:Y:S02]  /*3c00*/  USEL UR8, URZ, 0x1, UP0 ;  /* 0x000000013f087887 */ /* 0x000fe40008000000 */
[----:B------:R-:W-:-:S02]  /*3c10*/  USEL UR4, UR4, URZ, UP0 ;  /* 0x0000003f04047287 */ /* 0x000fc40008000000 */
[----:B------:R-:W-:Y:S02]  /*3c20*/  USEL UR5, UR5, URZ, UP1 ;  /* 0x0000003f05057287 */ /* 0x000fe40008800000 */
[----:B------:R-:W-:Y:S01]  /*3c30*/  UPLOP3.LUT UP0, UPT, UPT, UPT, UPT, 0x80, 0x0 ;  /* 0x000000000000789c */ /* 0x000fe20003f0f070 */
[----:B------:R-:W-:Y:S01]  /*3c40*/  LOP3.LUT R4, R4, UR8, RZ, 0x3c, !PT ;  /* 0x0000000804047c12 */ /* 0x000fe2000f8e3cff */
[----:B------:R-:W-:Y:S09]  /*3c50*/  @P1 BRA `(.L_x_23) ;  /* 0xffffffe800841947 */ /* 0x000ff2000383ffff */
.L_x_18:
[----:B------:R-:W-:Y:S05]  /*3c60*/  @!P0 BRA `(.L_x_24) ;  /* 0x0000000000608947 */ /* 0x000fea0003800000 */
[----:B------:R-:W-:-:S04]  /*3c70*/  ULOP3.LUT UR4, UR6, 0x1, URZ, 0xfc, !UPT ;  /* 0x0000000106047892 */ /* 0x000fc8000f8efc3f */
[----:B------:R-:W-:-:S06]  /*3c80*/  UISETP.NE.AND UP0, UPT, UR4, 0x3, UPT ;  /* 0x000000030400788c */ /* 0x000fcc000bf05270 */
[----:B------:R-:W-:-:S13]  /*3c90*/  PLOP3.LUT P0, PT, PT, PT, UP0, 0x80, 0x0 ;  /* 0x000000000000781c */ /* 0x000fda0003f0f008 */
[----:B------:R-:W-:Y:S05]  /*3ca0*/  @!P0 BRA `(.L_x_25) ;  /* 0x0000000000048947 */ /* 0x000fea0003800000 */
[----:B------:R-:W-:Y:S01]  /*3cb0*/  BPT.TRAP 0x1 ;  /* 0x000000040000795c */ /* 0x000fe20000300000 */
.L_x_25:
[----:B------:R-:W-:Y:S01]  /*3cc0*/  ISETP.NE.AND P0, PT, R5, RZ, PT ;  /* 0x000000ff0500720c */ /* 0x000fe20003f05270 */
[----:B------:R-:W-:-:S12]  /*3cd0*/  BSSY B0, `(.L_x_26) ;  /* 0x000000d000007945 */ /* 0x000fd80003800000 */
[----:B------:R-:W-:Y:S05]  /*3ce0*/  @!P0 BRA `(.L_x_27) ;  /* 0x00000000002c8947 */ /* 0x000fea0003800000 */
[----:B------:R-:W1:Y:S01]  /*3cf0*/  S2UR UR8, SR_CgaCtaId ;  /* 0x00000000000879c3 */ /* 0x000e620000008800 */
[----:B------:R-:W-:-:S04]  /*3d00*/  UIMAD.WIDE.U32 UR4, UR7, 0x38e38e39, URZ ;  /* 0x38e38e39070478a5 */ /* 0x000fc8000f8e003f */
[----:B------:R-:W-:-:S03]  /*3d10*/  USHF.R.U32.HI UR4, URZ, 0x1, UR5 ;  /* 0x000000013f047899 */ /* 0x000fc60008011605 */
[----:B------:R-:W-:Y:S01]  /*3d20*/  UMOV UR5, 0x400 ;  /* 0x0000040000057882 */ /* 0x000fe20000000000 */
[----:B------:R-:W-:Y:S02]  /*3d30*/  UIMAD UR4, UR4, -0x9, UR7 ;  /* 0xfffffff7040478a4 */ /* 0x000fe4000f8e0207 */
[----:B-1----:R-:W-:-:S04]  /*3d40*/  ULEA UR5, UR8, UR5, 0x18 ;  /* 0x0000000508057291 */ /* 0x002fc8000f8ec03f */
[----:B------:R-:W-:-:S04]  /*3d50*/  ULEA UR4, UR4, UR5, 0x3 ;  /* 0x0000000504047291 */ /* 0x000fc8000f8e183f */
[----:B------:R-:W-:-:S06]  /*3d60*/  UIADD3 UR4, UR4, 0x36048, URZ ;  /* 0x0003604804047890 */ /* 0x000fcc000fffe03f */
[----:B------:R-:W-:-:S05]  /*3d70*/  IMAD.U32 R0, RZ, RZ, UR4 ;  /* 0x00000004ff007e24 */ /* 0x000fca000f8e00ff */
[----:B------:R-:W-:-:S04]  /*3d80*/  PRMT R6, R6, 0x654, R0 ;  /* 0x0000065406067816 */ /* 0x000fc80000000000 */
[----:B------:R1:W-:Y:S03]  /*3d90*/  SYNCS.ARRIVE.TRANS64.RED.A1T0 RZ, [R6+URZ], RZ ;  /* 0x000000ff06ff79a7 */ /* 0x0003e6000810043f */
.L_x_27:
[----:B------:R-:W-:Y:S05]  /*3da0*/  BSYNC B0 ;  /* 0x0000000000007941 */ /* 0x000fea0003800000 */
.L_x_26:
[----:B------:R-:W-:-:S06]  /*3db0*/  UISETP.GT.U32.AND UP0, UPT, UR6, 0x1, UPT ;  /* 0x000000010600788c */ /* 0x000fcc000bf04070 */
[----:B------:R-:W-:-:S13]  /*3dc0*/  PLOP3.LUT P0, PT, PT, PT, UP0, 0x80, 0x0 ;  /* 0x000000000000781c */ /* 0x000fda0003f0f008 */
[----:B------:R-:W-:Y:S05]  /*3dd0*/  @P0 BRA `(.L_x_24) ;  /* 0x0000000000040947 */ /* 0x000fea0003800000 */
[----:B------:R-:W-:Y:S01]  /*3de0*/  BPT.TRAP 0x1 ;  /* 0x000000040000795c */ /* 0x000fe20000300000 */
.L_x_24:
[----:B------:R-:W2:Y:S01]  /*3df0*/  S2R R3, SR_CTAID.Y ;  /* 0x0000000000037919 */ /* 0x000ea20000002600 */
[----:B------:R-:W-:Y:S01]  /*3e00*/  LEA.HI R0, R8, R7, RZ, 0x2 ;  /* 0x0000000708007211 */ /* 0x000fe200078f10ff */
[----:B------:R-:W-:Y:S01]  /*3e10*/  ULDC.64 UR4, c[0x0][0x280] ;  /* 0x0000a00000047ab9 */ /* 0x000fe20000000a00 */
[----:B------:R-:W3:Y:S02]  /*3e20*/  S2R R4, SR_CTAID.X ;  /* 0x0000000000047919 */ /* 0x000ee40000002500 */
[--C-:B------:R-:W-:Y:S02]  /*3e30*/  SHF.R.S32.HI R14, RZ, 0x2, R0.reuse ;  /* 0x00000002ff0e7819 */ /* 0x100fe40000011400 */
[----:B------:R-:W-:Y:S02]  /*3e40*/  SHF.R.S32.HI R15, RZ, 0x1f, R0 ;  /* 0x0000001fff0f7819 */ /* 0x000fe40000011400 */
[----:B------:R-:W-:Y:S02]  /*3e50*/  LOP3.LUT R0, R0, 0x7ffffffc, RZ, 0xc0, !PT ;  /* 0x7ffffffc00007812 */ /* 0x000fe400078ec0ff */
[----:B------:R-:W-:-:S03]  /*3e60*/  LEA.HI R15, R15, R14, RZ, 0x3 ;  /* 0x0000000e0f0f7211 */ /* 0x000fc600078f18ff */
[----:B------:R-:W-:Y:S01]  /*3e70*/  IMAD.IADD R0, R7, 0x1, -R0 ;  /* 0x0000000107007824 */ /* 0x000fe200078e0a00 */
[----:B------:R-:W-:Y:S02]  /*3e80*/  LOP3.LUT R15, R15, 0xfffffff8, RZ, 0xc0, !PT ;  /* 0xfffffff80f0f7812 */ /* 0x000fe400078ec0ff */
[----:B------:R-:W-:Y:S01]  /*3e90*/  LEA.HI R7, R8, R7, RZ, 0x5 ;  /* 0x0000000708077211 */ /* 0x000fe200078f28ff */
[----:B------:R-:W-:Y:S02]  /*3ea0*/  IMAD.SHL.U32 R0, R0, 0x2, RZ ;  /* 0x0000000200007824 */ /* 0x000fe400078e00ff */
[----:B------:R-:W-:-:S03]  /*3eb0*/  IMAD.IADD R14, R14, 0x1, -R15 ;  /* 0x000000010e0e7824 */ /* 0x000fc600078e0a0f */
[----:B------:R-:W-:Y:S02]  /*3ec0*/  SHF.R.S32.HI R2, RZ, 0x1f, R0 ;  /* 0x0000001fff027819 */ /* 0x000fe40000011400 */
[----:B------:R-:W-:Y:S02]  /*3ed0*/  SHF.R.S32.HI R15, RZ, 0x1f, R14 ;  /* 0x0000001fff0f7819 */ /* 0x000fe4000001140e */
[----:B--2---:R-:W-:-:S04]  /*3ee0*/  SHF.L.U32 R3, R3, 0x7, RZ ;  /* 0x0000000703037819 */ /* 0x004fc800000006ff */
[C---:B------:R-:W-:Y:S01]  /*3ef0*/  IADD3 R10, P1, R3.reuse, R0, RZ ;  /* 0x00000000030a7210 */ /* 0x040fe20007f3e0ff */
[----:B---3--:R-:W-:Y:S01]  /*3f00*/  IMAD.WIDE R12, R4, 0x100, R14 ;  /* 0x00000100040c7825 */ /* 0x008fe200078e020e */
[C---:B------:R-:W-:Y:S02]  /*3f10*/  ISETP.GE.AND P0, PT, R3.reuse, UR5, PT ;  /* 0x0000000503007c0c */ /* 0x040fe4000bf06270 */
[----:B------:R-:W-:Y:S02]  /*3f20*/  IADD3 R0, -R0, UR5, -R3 ;  /* 0x0000000500007c10 */ /* 0x000fe4000fffe903 */
[----:B------:R-:W-:Y:S01]  /*3f30*/  LEA.HI.X.SX32 R11, R3, R2, 0x1, P1 ;  /* 0x00000002030b7211 */ /* 0x000fe200008f0eff */
[----:B------:R-:W-:Y:S01]  /*3f40*/  IMAD.SHL.U32 R3, R4, 0x100, RZ ;  /* 0x0000010004037824 */ /* 0x000fe200078e00ff */
[----:B------:R-:W-:-:S04]  /*3f50*/  SHF.R.S32.HI R2, RZ, 0x5, R7 ;  /* 0x00000005ff027819 */ /* 0x000fc80000011407 */
[----:B------:R-:W-:Y:S01]  /*3f60*/  ISETP.GE.OR P0, PT, R3, UR4, P0 ;  /* 0x0000000403007c0c */ /* 0x000fe20008706670 */
[----:B------:R-:W-:-:S04]  /*3f70*/  IMAD.WIDE R12, R2, 0x10, R12 ;  /* 0x00000010020c7825 */ /* 0x000fc800078e020c */
[----:B------:R-:W-:-:S05]  /*3f80*/  IMAD R2, R2, -0x10, -R3 ;  /* 0xfffffff002027824 */ /* 0x000fca00078e0a03 */
[----:B------:R-:W-:-:S03]  /*3f90*/  IADD3 R14, R2, UR4, -R14 ;  /* 0x00000004020e7c10 */ /* 0x000fc6000fffe80e */
[----:B------:R-:W-:Y:S05]  /*3fa0*/  @P0 EXIT ;  /* 0x000000000000094d */ /* 0x000fea0003800000 */
[----:B------:R-:W-:Y:S01]  /*3fb0*/  FSETP.NEU.AND P2, PT, RZ, UR16, PT ;  /* 0x00000010ff007c0b */ /* 0x000fe2000bf4d000 */
[----:B------:R-:W-:Y:S01]  /*3fc0*/  ULDC.64 UR18, c[0x0][0x658] ;  /* 0x0001960000127ab9 */ /* 0x000fe20000000a00 */
[----:B------:R-:W-:Y:S01]  /*3fd0*/  ISETP.GT.AND P0, PT, R14, RZ, PT ;  /* 0x000000ff0e00720c */ /* 0x000fe20003f04270 */
[----:B------:R-:W-:Y:S01]  /*3fe0*/  IMAD R2, R13, UR18, RZ ;  /* 0x000000120d027c24 */ /* 0x000fe2000f8e02ff */
[----:B------:R-:W-:Y:S02]  /*3ff0*/  USHF.L.U64.HI UR5, UR18, 0x3, UR19 ;  /* 0x0000000312057899 */ /* 0x000fe40008010213 */
[----:B------:R-:W-:Y:S01]  /*4000*/  IMAD.WIDE.U32 R4, R12, UR18, R10 ;  /* 0x000000120c047c25 */ /* 0x000fe2000f8e000a */
[----:B------:R-:W-:Y:S01]  /*4010*/  USHF.L.U32 UR4, UR18, 0x3, URZ ;  /* 0x0000000312047899 */ /* 0x000fe2000800063f */
[----:B------:R-:W-:Y:S02]  /*4020*/  ISETP.GT.AND P1, PT, R0, RZ, P0 ;  /* 0x000000ff0000720c */ /* 0x000fe40000724270 */
[----:B------:R-:W-:-:S04]  /*4030*/  IMAD R2, R12, UR19, R2 ;  /* 0x000000130c027c24 */ /* 0x000fc8000f8e0202 */
[----:B------:R-:W-:Y:S01]  /*4040*/  IMAD.IADD R3, R5, 0x1, R2 ;  /* 0x0000000105037824 */ /* 0x000fe200078e0202 */
[----:B------:R-:W-:Y:S06]  /*4050*/  @!P2 BRA `(.L_x_28) ;  /* 0x000000b000c0a947 */ /* 0x000fec0003800000 */
[----:B------:R-:W-:Y:S01]  /*4060*/  ULDC.64 UR6, c[0x0][0x650] ;  /* 0x0001940000067ab9 */ /* 0x000fe20000000a00 */
[----:B------:R-:W-:Y:S01]  /*4070*/  ULDC.64 UR20, c[0x0][0x630] ;  /* 0x00018c0000147ab9 */ /* 0x000fe20000000a00 */
[C---:B------:R-:W-:Y:S01]  /*4080*/  LEA R2, P2, R4.reuse, UR6, 0x1 ;  /* 0x0000000604027c11 */ /* 0x040fe2000f8408ff */
[----:B-1----:R-:W-:Y:S01]  /*4090*/  IMAD R6, R13, UR20, RZ ;  /* 0x000000140d067c24 */ /* 0x002fe2000f8e02ff */
[----:B------:R-:W-:Y:S01]  /*40a0*/  ULDC.64 UR22, c[0x0][0x628] ;  /* 0x00018a0000167ab9 */ /* 0x000fe20000000a00 */
[----:B------:R-:W2:Y:S01]  /*40b0*/  LDL.LU R16, [R1] ;  /* 0x0000000001107983 */ /* 0x000ea20000300800 */
[----:B------:R-:W-:Y:S01]  /*40c0*/  LEA.HI.X R3, R4, UR7, R3, 0x1, P2 ;  /* 0x0000000704037c11 */ /* 0x000fe200090f0c03 */
[C---:B------:R-:W-:Y:S02]  /*40d0*/  IMAD R6, R12.reuse, UR21, R6 ;  /* 0x000000150c067c24 */ /* 0x040fe4000f8e0206 */
[----:B------:R-:W-:-:S04]  /*40e0*/  IMAD.WIDE.U32 R4, R12, UR20, R10 ;  /* 0x000000140c047c25 */ /* 0x000fc8000f8e000a */
[----:B------:R-:W-:Y:S01]  /*40f0*/  IMAD.IADD R5, R5, 0x1, R6 ;  /* 0x0000000105057824 */ /* 0x000fe200078e0206 */
[----:B------:R-:W-:-:S04]  /*4100*/  LEA R8, P2, R4, UR22, 0x1 ;  /* 0x0000001604087c11 */ /* 0x000fc8000f8408ff */
[----:B------:R-:W-:-:S05]  /*4110*/  LEA.HI.X R9, R4, UR23, R5, 0x1, P2 ;  /* 0x0000001704097c11 */ /* 0x000fca00090f0c05 */
[----:B------:R-:W3:Y:S01]  /*4120*/  @P1 LDG.E.LTC128B.U16 R15, desc[UR14][R8.64] ;  /* 0x0000000e080f1981 */ /* 0x000ee2000c1e1520 */
[----:B------:R-:W-:Y:S01]  /*4130*/  ISETP.GT.AND P2, PT, R0, 0x1, P0 ;  /* 0x000000010000780c */ /* 0x000fe20000744270 */
[----:B------:R-:W-:Y:S01]  /*4140*/  BSSY B0, `(.L_x_29) ;  /* 0x0000008000007945 */ /* 0x000fe20003800000 */
[----:B---3--:R-:W-:-:S04]  /*4150*/  IMAD.U32 R4, R15, 0x10000, RZ ;  /* 0x000100000f047824 */ /* 0x008fc800078e00ff */
[----:B------:R-:W-:-:S04]  /*4160*/  FMUL R4, R4, UR16 ;  /* 0x0000001004047c20 */ /* 0x000fc80008400000 */
[----:B--2---:R-:W-:-:S05]  /*4170*/  FFMA R4, R16, UR13, R4 ;  /* 0x0000000d10047c23 */ /* 0x004fca0008000004 */
[----:B------:R-:W-:-:S05]  /*4180*/  F2FP.BF16.F32.PACK_AB R4, RZ, R4 ;  /* 0x00000004ff04723e */ /* 0x000fca00000010ff */
[----:B------:R1:W-:Y:S01]  /*4190*/  @P1 STG.E.U16 desc[UR14][R2.64], R4 ;  /* 0x0000000402001986 */ /* 0x0003e2000c10150e */
[----:B------:R-:W-:Y:S05]  /*41a0*/  @!P2 BRA `(.L_x_30) ;  /* 0x000000000004a947 */ /* 0x000fea0003800000 */
[----:B------:R2:W5:Y:S02]  /*41b0*/  LDG.E.LTC128B.U16 R15, desc[UR14][R8.64+0x2] ;  /* 0x0000020e080f7981 */ /* 0x000564000c1e1520 */
.L_x_30:
[----:B------:R-:W-:Y:S05]  /*41c0*/  BSYNC B0 ;  /* 0x0000000000007941 */ /* 0x000fea0003800000 */
.L_x_29:
[----:B------:R-:W3:Y:S01]  /*41d0*/  LDL.LU R5, [R1+0x4] ;  /* 0x0000040001057983 */ /* 0x000ee20000300800 */
[----:B-1---5:R-:W-:Y:S01]  /*41e0*/  IMAD.U32 R4, R15, 0x10000, RZ ;  /* 0x000100000f047824 */ /* 0x022fe200078e00ff */
[----:B------:R-:W-:Y:S02]  /*41f0*/  USHF.L.U64.HI UR11, UR20, 0x3, UR21 ;  /* 0x00000003140b7899 */ /* 0x000fe40008010215 */
[----:B------:R-:W-:Y:S01]  /*4200*/  USHF.L.U32 UR10, UR20, 0x3, URZ ;  /* 0x00000003140a7899 */ /* 0x000fe2000800063f */
[----:B------:R-:W-:Y:S01]  /*4210*/  FMUL R4, R4, UR16 ;  /* 0x0000001004047c20 */ /* 0x000fe20008400000 */
[----:B------:R-:W-:Y:S01]  /*4220*/  IMAD.U32 R17, RZ, RZ, UR20 ;  /* 0x00000014ff117e24 */ /* 0x000fe2000f8e00ff */
[----:B------:R-:W4:Y:S02]  /*4230*/  LDL.LU R18, [R1+0x8] ;  /* 0x0000080001127983 */ /* 0x000f240000300800 */
[----:B---3--:R-:W-:-:S05]  /*4240*/  FFMA R4, R5, UR13, R4 ;  /* 0x0000000d05047c23 */ /* 0x008fca0008000004 */
[----:B------:R-:W-:-:S05]  /*4250*/  F2FP.BF16.F32.PACK_AB R4, RZ, R4 ;  /* 0x00000004ff04723e */ /* 0x000fca00000010ff */
[----:B------:R1:W-:Y:S02]  /*4260*/  @P2 STG.E.U16 desc[UR14][R2.64+0x2], R4 ;  /* 0x0000020402002986 */ /* 0x0003e4000c10150e */
[----:B-1----:R-:W-:-:S03]  /*4270*/  IMAD.WIDE.U32 R4, R12, R17, UR10 ;  /* 0x0000000a0c047e25 */ /* 0x002fc6000f8e0011 */
[----:B------:R-:W-:-:S04]  /*4280*/  IADD3 R4, P1, R10, R4, RZ ;  /* 0x000000040a047210 */ /* 0x000fc80007f3e0ff */
[----:B------:R-:W-:Y:S02]  /*4290*/  IADD3.X R5, R11, R6, R5, P1, !PT ;  /* 0x000000060b057210 */ /* 0x000fe40000ffe405 */
[----:B------:R-:W-:Y:S02]  /*42a0*/  ISETP.GT.AND P1, PT, R14, 0x8, PT ;  /* 0x000000080e00780c */ /* 0x000fe40003f24270 */
[----:B------:R-:W-:Y:S02]  /*42b0*/  LEA R6, P3, R4, UR22, 0x1 ;  /* 0x0000001604067c11 */ /* 0x000fe4000f8608ff */
[----:B------:R-:W-:Y:S02]  /*42c0*/  ISETP.GT.AND P2, PT, R0, RZ, P1 ;  /* 0x000000ff0000720c */ /* 0x000fe40000f44270 */
[----:B------:R-:W-:-:S11]  /*42d0*/  LEA.HI.X R7, R4, UR23, R5, 0x1, P3 ;  /* 0x0000001704077c11 */ /* 0x000fd600098f0c05 */
[----:B------:R-:W3:Y:S01]  /*42e0*/  @P2 LDG.E.LTC128B.U16 R15, desc[UR14][R6.64] ;  /* 0x0000000e060f2981 */ /* 0x000ee2000c1e1520 */
[----:B------:R-:W-:Y:S01]  /*42f0*/  USHF.L.U32 UR8, UR4, 0x1, URZ ;  /* 0x0000000104087899 */ /* 0x000fe2000800063f */
[----:B------:R-:W-:Y:S01]  /*4300*/  ISETP.GT.AND P3, PT, R0, 0x1, P1 ;  /* 0x000000010000780c */ /* 0x000fe20000f64270 */
[----:B------:R-:W-:Y:S01]  /*4310*/  USHF.L.U64.HI UR5, UR4, 0x1, UR5 ;  /* 0x0000000104057899 */ /* 0x000fe20008010205 */
[----:B------:R-:W-:Y:S03]  /*4320*/  BSSY B0, `(.L_x_31) ;  /* 0x000000b000007945 */ /* 0x000fe60003800000 */
[----:B------:R-:W-:Y:S01]  /*4330*/  IADD3 R4, P4, R2, UR8, RZ ;  /* 0x0000000802047c10 */ /* 0x000fe2000ff9e0ff */
[----:B---3--:R-:W-:-:S04]  /*4340*/  IMAD.U32 R5, R15, 0x10000, RZ ;  /* 0x000100000f057824 */ /* 0x008fc800078e00ff */
[----:B------:R-:W-:-:S04]  /*4350*/  FMUL R5, R5, UR16 ;  /* 0x0000001005057c20 */ /* 0x000fc80008400000 */
[----:B----4-:R-:W-:-:S05]  /*4360*/  FFMA R5, R18, UR13, R5 ;  /* 0x0000000d12057c23 */ /* 0x010fca0008000005 */
[----:B------:R-:W-:-:S04]  /*4370*/  F2FP.BF16.F32.PACK_AB R5, RZ, R5 ;  /* 0x00000005ff05723e */ /* 0x000fc800000010ff */
[----:B------:R-:W-:Y:S02]  /*4380*/  PRMT R16, R5, 0x7610, R16 ;  /* 0x0000761005107816 */ /* 0x000fe40000000010 */
[----:B------:R-:W-:-:S05]  /*4390*/  IADD3.X R5, R3, UR5, RZ, P4, !PT ;  /* 0x0000000503057c10 */ /* 0x000fca000a7fe4ff */
[----:B------:R1:W-:Y:S01]  /*43a0*/  @P2 STG.E.U16 desc[UR14][R4.64], R16 ;  /* 0x0000001004002986 */ /* 0x0003e2000c10150e */
[----:B------:R-:W-:Y:S05]  /*43b0*/  @!P3 BRA `(.L_x_32) ;  /* 0x000000000004b947 */ /* 0x000fea0003800000 */
[----:B------:R3:W5:Y:S02]  /*43c0*/  LDG.E.LTC128B.U16 R15, desc[UR14][R6.64+0x2] ;  /* 0x0000020e060f7981 */ /* 0x000764000c1e1520 */
.L_x_32:
[----:B------:R-:W-:Y:S05]  /*43d0*/  BSYNC B0 ;  /* 0x0000000000007941 */ /* 0x000fea0003800000 */
.L_x_31:
[----:B------:R-:W4:Y:S01]  /*43e0*/  LDL.LU R18, [R1+0xc] ;  /* 0x00000c0001127983 */ /* 0x000f220000300800 */
[----:B-1---5:R-:W-:Y:S01]  /*43f0*/  IMAD.U32 R16, R15, 0x10000, RZ ;  /* 0x000100000f107824 */ /* 0x022fe200078e00ff */
[----:B------:R-:W-:Y:S01]  /*4400*/  ISETP.GT.AND P2, PT, R0, 0x8, P0 ;  /* 0x000000080000780c */ /* 0x000fe20000744270 */
[----:B------:R-:W-:Y:S02]  /*4410*/  BSSY B0, `(.L_x_33) ;  /* 0x0000007000007945 */ /* 0x000fe40003800000 */
[----:B------:R-:W-:-:S04]  /*4420*/  FMUL R16, R16, UR16 ;  /* 0x0000001010107c20 */ /* 0x000fc80008400000 */
[----:B----4-:R-:W-:-:S05]  /*4430*/  FFMA R16, R18, UR13, R16 ;  /* 0x0000000d12107c23 */ /* 0x010fca0008000010 */
[----:B------:R-:W-:-:S05]  /*4440*/  F2FP.BF16.F32.PACK_AB R16, RZ, R16 ;  /* 0x00000010ff10723e */ /* 0x000fca00000010ff */
[----:B------:R1:W-:Y:S01]  /*4450*/  @P3 STG.E.U16 desc[UR14][R4.64+0x2], R16 ;  /* 0x0000021004003986 */ /* 0x0003e2000c10150e */
[----:B------:R-:W-:Y:S05]  /*4460*/  @!P2 BRA `(.L_x_34) ;  /* 0x000000000004a947 */ /* 0x000fea0003800000 */
[----:B------:R4:W5:Y:S02]  /*4470*/  LDG.E.LTC128B.U16 R15, desc[UR14][R8.64+0x10] ;  /* 0x0000100e080f7981 */ /* 0x000964000c1e1520 */
.L_x_34:
[----:B------:R-:W-:Y:S05]  /*4480*/  BSYNC B0 ;  /* 0x0000000000007941 */ /* 0x000fea0003800000 */
.L_x_33:
[----:B------:R-:W2:Y:S01]  /*4490*/  LDL.LU R18, [R1+0x10] ;  /* 0x0000100001127983 */ /* 0x000ea20000300800 */
[----:B-1---5:R-:W-:Y:S01]  /*44a0*/  IMAD.U32 R16, R15, 0x10000, RZ ;  /* 0x000100000f107824 */ /* 0x022fe200078e00ff */
[----:B------:R-:W-:Y:S03]  /*44b0*/  BSSY B0, `(.L_x_35) ;  /* 0x0000008000007945 */ /* 0x000fe60003800000 */
[----:B------:R-:W-:-:S04]  /*44c0*/  FMUL R16, R16, UR16 ;  /* 0x0000001010107c20 */ /* 0x000fc80008400000 */
[----:B--2---:R-:W-:-:S05]  /*44d0*/  FFMA R16, R18, UR13, R16 ;  /* 0x0000000d12107c23 */ /* 0x004fca0008000010 */
[----:B------:R-:W-:-:S05]  /*44e0*/  F2FP.BF16.F32.PACK_AB R16, RZ, R16 ;  /* 0x00000010ff10723e */ /* 0x000fca00000010ff */
[----:B------:R1:W-:Y:S01]  /*44f0*/  @P2 STG.E.U16 desc[UR14][R2.64+0x10], R16 ;  /* 0x0000101002002986 */ /* 0x0003e2000c10150e */
[----:B------:R-:W-:-:S13]  /*4500*/  ISETP.GT.AND P2, PT, R0, 0x9, P0 ;  /* 0x000000090000780c */ /* 0x000fda0000744270 */
[----:B-1----:R-:W-:Y:S05]  /*4510*/  @!P2 BRA `(.L_x_36) ;  /* 0x000000000004a947 */ /* 0x002fea0003800000 */
[----:B------:R1:W5:Y:S02]  /*4520*/  LDG.E.LTC128B.U16 R15, desc[UR14][R8.64+0x12] ;  /* 0x0000120e080f7981 */ /* 0x000364000c1e1520 */
.L_x_36:
[----:B------:R-:W-:Y:S05]  /*4530*/  BSYNC B0 ;  /* 0x0000000000007941 */ /* 0x000fea0003800000 */
.L_x_35:
[----:B------:R-:W2:Y:S01]  /*4540*/  LDL.LU R18, [R1+0x14] ;  /* 0x0000140001127983 */ /* 0x000ea20000300800 */
[----:B-----5:R-:W-:Y:S01]  /*4550*/  IMAD.U32 R16, R15, 0x10000, RZ ;  /* 0x000100000f107824 */ /* 0x020fe200078e00ff */
[----:B------:R-:W-:Y:S01]  /*4560*/  ISETP.GT.AND P3, PT, R0, 0x8, P1 ;  /* 0x000000080000780c */ /* 0x000fe20000f64270 */
[----:B------:R-:W-:Y:S02]  /*4570*/  BSSY B0, `(.L_x_37) ;  /* 0x0000007000007945 */ /* 0x000fe40003800000 */
[----:B------:R-:W-:-:S04]  /*4580*/  FMUL R16, R16, UR16 ;  /* 0x0000001010107c20 */ /* 0x000fc80008400000 */
[----:B--2---:R-:W-:-:S05]  /*4590*/  FFMA R16, R18, UR13, R16 ;  /* 0x0000000d12107c23 */ /* 0x004fca0008000010 */
[----:B------:R-:W-:-:S05]  /*45a0*/  F2FP.BF16.F32.PACK_AB R16, RZ, R16 ;  /* 0x00000010ff10723e */ /* 0x000fca00000010ff */
[----:B------:R2:W-:Y:S01]  /*45b0*/  @P2 STG.E.U16 desc[UR14][R2.64+0x12], R16 ;  /* 0x0000121002002986 */ /* 0x0005e2000c10150e */
[----:B------:R-:W-:Y:S05]  /*45c0*/  @!P3 BRA `(.L_x_38) ;  /* 0x000000000004b947 */ /* 0x000fea0003800000 */
[----:B------:R0:W5:Y:S02]  /*45d0*/  LDG.E.LTC128B.U16 R15, desc[UR14][R6.64+0x10] ;  /* 0x0000100e060f7981 */ /* 0x000164000c1e1520 */
.L_x_38:
[----:B------:R-:W-:Y:S05]  /*45e0*/  BSYNC B0 ;  /* 0x0000000000007941 */ /* 0x000fea0003800000 */
.L_x_37:
[----:B------:R-:W3:Y:S01]  /*45f0*/  LDL.LU R18, [R1+0x18] ;  /* 0x0000180001127983 */ /* 0x000ee20000300800 */
[----:B--2--5:R-:W-:Y:S01]  /*4600*/  IMAD.U32 R16, R15, 0x10000, RZ ;  /* 0x000100000f107824 */ /* 0x024fe200078e00ff */
[----:B------:R-:W-:Y:S01]  /*4610*/  ISETP.GT.AND P2, PT, R0, 0x9, P1 ;  /* 0x000000090000780c */ /* 0x000fe20000f44270 */
[----:B------:R-:W-:Y:S02]  /*4620*/  BSSY B0, `(.L_x_39) ;  /* 0x0000007000007945 */ /* 0x000fe40003800000 */
[----:B------:R-:W-:-:S04]  /*4630*/  FMUL R16, R16, UR16 ;  /* 0x0000001010107c20 */ /* 0x000fc80008400000 */
[----:B---3--:R-:W-:-:S05]  /*4640*/  FFMA R16, R18, UR13, R16 ;  /* 0x0000000d12107c23 */ /* 0x008fca0008000010 */
[----:B------:R-:W-:-:S05]  /*4650*/  F2FP.BF16.F32.PACK_AB R16, RZ, R16 ;  /* 0x00000010ff10723e */ /* 0x000fca00000010ff */
[----:B------:R2:W-:Y:S01]  /*4660*/  @P3 STG.E.U16 desc[UR14][R4.64+0x10], R16 ;  /* 0x0000101004003986 */ /* 0x0005e2000c10150e */
[----:B------:R-:W-:Y:S05]  /*4670*/  @!P2 BRA `(.L_x_40) ;  /* 0x000000000004a947 */ /* 0x000fea0003800000 */
[----:B------:R3:W5:Y:S02]  /*4680*/  LDG.E.LTC128B.U16 R15, desc[UR14][R6.64+0x12] ;  /* 0x0000120e060f7981 */ /* 0x000764000c1e1520 */
.L_x_40:
[----:B------:R-:W-:Y:S05]  /*4690*/  BSYNC B0 ;  /* 0x0000000000007941 */ /* 0x000fea0003800000 */
.L_x_39:
[----:B------:R-:W4:Y:S01]  /*46a0*/  LDL.LU R18, [R1+0x1c] ;  /* 0x00001c0001127983 */ /* 0x000f220000300800 */
[----:B--2--5:R-:W-:Y:S01]  /*46b0*/  IMAD.U32 R16, R15, 0x10000, RZ ;  /* 0x000100000f107824 */ /* 0x024fe200078e00ff */
        /* <DEDUP_REMOVED lines=8> */
.L_x_42:
[----:B------:R-:W-:Y:S05]  /*4740*/  BSYNC B0 ;  /* 0x0000000000007941 */ /* 0x000fea0003800000 */
.L_x_41:
        /* <DEDUP_REMOVED lines=10> */
.L_x_44:
[----:B------:R-:W-:Y:S05]  /*47f0*/  BSYNC B0 ;  /* 0x0000000000007941 */ /* 0x000fea0003800000 */
.L_x_43:
        /* <DEDUP_REMOVED lines=10> */
.L_x_46:
[----:B------:R-:W-:Y:S05]  /*48a0*/  BSYNC B0 ;  /* 0x0000000000007941 */ /* 0x000fea0003800000 */
.L_x_45:
        /* <DEDUP_REMOVED lines=10> */
.L_x_48:
[----:B------:R-:W-:Y:S05]  /*4950*/  BSYNC B0 ;  /* 0x0000000000007941 */ /* 0x000fea0003800000 */
.L_x_47:
        /* <DEDUP_REMOVED lines=10> */
.L_x_50:
[----:B------:R-:W-:Y:S05]  /*4a00*/  BSYNC B0 ;  /* 0x0000000000007941 */ /* 0x000fea0003800000 */
.L_x_49:
[----:B------:R-:W3:Y:S01]  /*4a10*/  LDL.LU R18, [R1+0x30] ;  /* 0x0000300001127983 */ /* 0x000ee20000300800 */
[----:B--2--5:R-:W-:Y:S01]  /*4a20*/  SHF.L.U32 R16, R15, 0x10, RZ ;  /* 0x000000100f107819 */ /* 0x024fe200000006ff */
[----:B------:R-:W-:Y:S01]  /*4a30*/  BSSY B0, `(.L_x_51) ;  /* 0x0000008000007945 */ /* 0x000fe20003800000 */
[----:B------:R-:W-:-:S03]  /*4a40*/  ISETP.GT.AND P2, PT, R0, 0x19, P0 ;  /* 0x000000190000780c */ /* 0x000fc60000744270 */
[----:B------:R-:W-:-:S04]  /*4a50*/  FMUL R16, R16, UR16 ;  /* 0x0000001010107c20 */ /* 0x000fc80008400000 */
[----:B---3--:R-:W-:-:S05]  /*4a60*/  FFMA R16, R18, UR13, R16 ;  /* 0x0000000d12107c23 */ /* 0x008fca0008000010 */
[----:B------:R-:W-:-:S05]  /*4a70*/  F2FP.BF16.F32.PACK_AB R16, RZ, R16 ;  /* 0x00000010ff10723e */ /* 0x000fca00000010ff */
[----:B------:R2:W-:Y:S01]  /*4a80*/  @P3 STG.E.U16 desc[UR14][R2.64+0x30], R16 ;  /* 0x0000301002003986 */ /* 0x0005e2000c10150e */
[----:B------:R-:W-:Y:S05]  /*4a90*/  @!P2 BRA `(.L_x_52) ;  /* 0x000000000004a947 */ /* 0x000fea0003800000 */
[----:B------:R3:W5:Y:S02]  /*4aa0*/  LDG.E.LTC128B.U16 R15, desc[UR14][R8.64+0x32] ;  /* 0x0000320e080f7981 */ /* 0x000764000c1e1520 */
.L_x_52:
[----:B------:R-:W-:Y:S05]  /*4ab0*/  BSYNC B0 ;  /* 0x0000000000007941 */ /* 0x000fea0003800000 */
.L_x_51:
        /* <DEDUP_REMOVED lines=10> */
.L_x_54:
[----:B------:R-:W-:Y:S05]  /*4b60*/  BSYNC B0 ;  /* 0x0000000000007941 */ /* 0x000fea0003800000 */
.L_x_53:
        /* <DEDUP_REMOVED lines=10> */
.L_x_56:
[----:B------:R-:W-:Y:S05]  /*4c10*/  BSYNC B0 ;  /* 0x0000000000007941 */ /* 0x000fea0003800000 */
.L_x_55:
        /* <DEDUP_REMOVED lines=10> */
.L_x_58:
[----:B------:R-:W-:Y:S05]  /*4cc0*/  BSYNC B0 ;  /* 0x0000000000007941 */ /* 0x000fea0003800000 */
.L_x_57:
        /* <DEDUP_REMOVED lines=10> */
.L_x_60:
[----:B------:R-:W-:Y:S05]  /*4d70*/  BSYNC B0 ;  /* 0x0000000000007941 */ /* 0x000fea0003800000 */
.L_x_59:
        /* <DEDUP_REMOVED lines=10> */
.L_x_62:
[----:B------:R-:W-:Y:S05]  /*4e20*/  BSYNC B0 ;  /* 0x0000000000007941 */ /* 0x000fea0003800000 */
.L_x_61:
        /* <DEDUP_REMOVED lines=10> */
.L_x_64:
[----:B------:R-:W-:Y:S05]  /*4ed0*/  BSYNC B0 ;  /* 0x0000000000007941 */ /* 0x000fea0003800000 */
.L_x_63:
        /* <DEDUP_REMOVED lines=10> */
.L_x_66:
[----:B------:R-:W-:Y:S05]  /*4f80*/  BSYNC B0 ;  /* 0x0000000000007941 */ /* 0x000fea0003800000 */
.L_x_65:
        /* <DEDUP_REMOVED lines=10> */
.L_x_68:
[----:B------:R-:W-:Y:S05]  /*5030*/  BSYNC B0 ;  /* 0x0000000000007941 */ /* 0x000fea0003800000 */
.L_x_67:
        /* <DEDUP_REMOVED lines=10> */
.L_x_70:
[----:B------:R-:W-:Y:S05]  /*50e0*/  BSYNC B0 ;  /* 0x0000000000007941 */ /* 0x000fea0003800000 */
.L_x_69:
        /* <DEDUP_REMOVED lines=10> */
.L_x_72:
[----:B------:R-:W-:Y:S05]  /*5190*/  BSYNC B0 ;  /* 0x0000000000007941 */ /* 0x000fea0003800000 */
.L_x_71:
        /* <DEDUP_REMOVED lines=10> */
.L_x_74:
[----:B------:R-:W-:Y:S05]  /*5240*/  BSYNC B0 ;  /* 0x0000000000007941 */ /* 0x000fea0003800000 */
.L_x_73:
        /* <DEDUP_REMOVED lines=10> */
.L_x_76:
[----:B------:R-:W-:Y:S05]  /*52f0*/  BSYNC B0 ;  /* 0x0000000000007941 */ /* 0x000fea0003800000 */
.L_x_75:
        /* <DEDUP_REMOVED lines=10> */
.L_x_78:
[----:B------:R-:W-:Y:S05]  /*53a0*/  BSYNC B0 ;  /* 0x0000000000007941 */ /* 0x000fea0003800000 */
.L_x_77:
        /* <DEDUP_REMOVED lines=10> */
.L_x_80:
[----:B------:R-:W-:Y:S05]  /*5450*/  BSYNC B0 ;  /* 0x0000000000007941 */ /* 0x000fea0003800000 */
.L_x_79:
        /* <DEDUP_REMOVED lines=10> */
.L_x_82:
[----:B------:R-:W-:Y:S05]  /*5500*/  BSYNC B0 ;  /* 0x0000000000007941 */ /* 0x000fea0003800000 */
.L_x_81:
        /* <DEDUP_REMOVED lines=10> */
.L_x_84:
[----:B------:R-:W-:Y:S05]  /*55b0*/  BSYNC B0 ;  /* 0x0000000000007941 */ /* 0x000fea0003800000 */
.L_x_83:
[----:B------:R-:W4:Y:S01]  /*55c0*/  LDL.LU R18, [R1+0x74] ;  /* 0x0000740001127983 */ /* 0x000f220000300800 */
[----:B--2--5:R-:W-:Y:S01]  /*55d0*/  SHF.L.U32 R16, R15, 0x10, RZ ;  /* 0x000000100f107819 */ /* 0x024fe200000006ff */
[----:B------:R-:W-:Y:S01]  /*55e0*/  BSSY B0, `(.L_x_85) ;  /* 0x0000008000007945 */ /* 0x000fe20003800000 */
[----:B------:R-:W-:-:S03]  /*55f0*/  ISETP.GT.AND P3, PT, R0, 0x38, P1 ;  /* 0x000000380000780c */ /* 0x000fc60000f64270 */
[----:B------:R-:W-:-:S04]  /*5600*/  FMUL R16, R16, UR16 ;  /* 0x0000001010107c20 */ /* 0x000fc80008400000 */
[----:B----4-:R-:W-:-:S05]  /*5610*/  FFMA R16, R18, UR13, R16 ;  /* 0x0000000d12107c23 */ /* 0x010fca0008000010 */
[----:B------:R-:W-:-:S05]  /*5620*/  F2FP.BF16.F32.PACK_AB R16, RZ, R16 ;  /* 0x00000010ff10723e */ /* 0x000fca00000010ff */
[----:B------:R2:W-:Y:S01]  /*5630*/  @P2 STG.E.U16 desc[UR14][R2.64+0x72], R16 ;  /* 0x0000721002002986 */ /* 0x0005e2000c10150e */
[----:B------:R-:W-:Y:S05]  /*5640*/  @!P3 BRA `(.L_x_86) ;  /* 0x000000000004b947 */ /* 0x000fea0003800000 */
[----:B------:R4:W5:Y:S02]  /*5650*/  LDG.E.LTC128B.U16 R15, desc[UR14][R6.64+0x70] ;  /* 0x0000700e060f7981 */ /* 0x000964000c1e1520 */
.L_x_86:
[----:B------:R-:W-:Y:S05]  /*5660*/  BSYNC B0 ;  /* 0x0000000000007941 */ /* 0x000fea0003800000 */
.L_x_85:
        /* <DEDUP_REMOVED lines=10> */
.L_x_88:
[----:B------:R-:W-:Y:S05]  /*5710*/  BSYNC B0 ;  /* 0x0000000000007941 */ /* 0x000fea0003800000 */
.L_x_87:
        /* <DEDUP_REMOVED lines=10> */
.L_x_90:
[----:B------:R-:W-:Y:S05]  /*57c0*/  BSYNC B0 ;  /* 0x0000000000007941 */ /* 0x000fea0003800000 */
.L_x_89:
        /* <DEDUP_REMOVED lines=10> */
.L_x_92:
[----:B------:R-:W-:Y:S05]  /*5870*/  BSYNC B0 ;  /* 0x0000000000007941 */ /* 0x000fea0003800000 */
.L_x_91:
        /* <DEDUP_REMOVED lines=10> */
.L_x_94:
[----:B------:R-:W-:Y:S05]  /*5920*/  BSYNC B0 ;  /* 0x0000000000007941 */ /* 0x000fea0003800000 */
.L_x_93:
        /* <DEDUP_REMOVED lines=10> */
.L_x_96:
[----:B------:R-:W-:Y:S05]  /*59d0*/  BSYNC B0 ;  /* 0x0000000000007941 */ /* 0x000fea0003800000 */
.L_x_95:
        /* <DEDUP_REMOVED lines=10> */
.L_x_98:
[----:B------:R-:W-:Y:S05]  /*5a80*/  BSYNC B0 ;  /* 0x0000000000007941 */ /* 0x000fea0003800000 */
.L_x_97:
        /* <DEDUP_REMOVED lines=10> */
.L_x_100:
[----:B------:R-:W-:Y:S05]  /*5b30*/  BSYNC B0 ;  /* 0x0000000000007941 */ /* 0x000fea0003800000 */
.L_x_99:
        /* <DEDUP_REMOVED lines=10> */
.L_x_102:
[----:B------:R-:W-:Y:S05]  /*5be0*/  BSYNC B0 ;  /* 0x0000000000007941 */ /* 0x000fea0003800000 */
.L_x_101:
        /* <DEDUP_REMOVED lines=10> */
.L_x_104:
[----:B------:R-:W-:Y:S05]  /*5c90*/  BSYNC B0 ;  /* 0x0000000000007941 */ /* 0x000fea0003800000 */
.L_x_103:
        /* <DEDUP_REMOVED lines=10> */
.L_x_106:
[----:B------:R-:W-:Y:S05]  /*5d40*/  BSYNC B0 ;  /* 0x0000000000007941 */ /* 0x000fea0003800000 */
.L_x_105:
        /* <DEDUP_REMOVED lines=10> */
.L_x_108:
[----:B------:R-:W-:Y:S05]  /*5df0*/  BSYNC B0 ;  /* 0x0000000000007941 */ /* 0x000fea0003800000 */
.L_x_107:
        /* <DEDUP_REMOVED lines=10> */
.L_x_110:
[----:B------:R-:W-:Y:S05]  /*5ea0*/  BSYNC B0 ;  /* 0x0000000000007941 */ /* 0x000fea0003800000 */
.L_x_109:
        /* <DEDUP_REMOVED lines=10> */
.L_x_112:
[----:B------:R-:W-:Y:S05]  /*5f50*/  BSYNC B0 ;  /* 0x0000000000007941 */ /* 0x000fea0003800000 */
.L_x_111:
        /* <DEDUP_REMOVED lines=10> */
.L_x_114:
[----:B------:R-:W-:Y:S05]  /*6000*/  BSYNC B0 ;  /* 0x0000000000007941 */ /* 0x000fea0003800000 */
.L_x_113:
        /* <DEDUP_REMOVED lines=10> */
.L_x_116:
[----:B------:R-:W-:Y:S05]  /*60b0*/  BSYNC B0 ;  /* 0x0000000000007941 */ /* 0x000fea0003800000 */
.L_x_115:
        /* <DEDUP_REMOVED lines=10> */
.L_x_118:
[----:B------:R-:W-:Y:S05]  /*6160*/  BSYNC B0 ;  /* 0x0000000000007941 */ /* 0x000fea0003800000 */
.L_x_117:
        /* <DEDUP_REMOVED lines=10> */
.L_x_120:
[----:B------:R-:W-:Y:S05]  /*6210*/  BSYNC B0 ;  /* 0x0000000000007941 */ /* 0x000fea0003800000 */
.L_x_119:
        /* <DEDUP_REMOVED lines=10> */
.L_x_122:
[----:B------:R-:W-:Y:S05]  /*62c0*/  BSYNC B0 ;  /* 0x0000000000007941 */ /* 0x000fea0003800000 */
.L_x_121:
        /* <DEDUP_REMOVED lines=10> */
.L_x_124:
[----:B------:R-:W-:Y:S05]  /*6370*/  BSYNC B0 ;  /* 0x0000000000007941 */ /* 0x000fea0003800000 */
.L_x_123:
        /* <DEDUP_REMOVED lines=10> */
.L_x_126:
[----:B------:R-:W-:Y:S05]  /*6420*/  BSYNC B0 ;  /* 0x0000000000007941 */ /* 0x000fea0003800000 */
.L_x_125:
        /* <DEDUP_REMOVED lines=10> */
.L_x_128:
[----:B------:R-:W-:Y:S05]  /*64d0*/  BSYNC B0 ;  /* 0x0000000000007941 */ /* 0x000fea0003800000 */
.L_x_127:
        /* <DEDUP_REMOVED lines=10> */
.L_x_130:
[----:B------:R-:W-:Y:S05]  /*6580*/  BSYNC B0 ;  /* 0x0000000000007941 */ /* 0x000fea0003800000 */
.L_x_129:
        /* <DEDUP_REMOVED lines=10> */
.L_x_132:
[----:B------:R-:W-:Y:S05]  /*6630*/  BSYNC B0 ;  /* 0x0000000000007941 */ /* 0x000fea0003800000 */
.L_x_131:
        /* <DEDUP_REMOVED lines=10> */
.L_x_134:
[----:B------:R-:W-:Y:S05]  /*66e0*/  BSYNC B0 ;  /* 0x0000000000007941 */ /* 0x000fea0003800000 */
.L_x_133:
        /* <DEDUP_REMOVED lines=10> */
.L_x_136:
[----:B------:R-:W-:Y:S05]  /*6790*/  BSYNC B0 ;  /* 0x0000000000007941 */ /* 0x000fea0003800000 */
.L_x_135:
        /* <DEDUP_REMOVED lines=10> */
.L_x_138:
[----:B------:R-:W-:Y:S05]  /*6840*/  BSYNC B0 ;  /* 0x0000000000007941 */ /* 0x000fea0003800000 */
.L_x_137:
        /* <DEDUP_REMOVED lines=10> */
.L_x_140:
[----:B------:R-:W-:Y:S05]  /*68f0*/  BSYNC B0 ;  /* 0x0000000000007941 */ /* 0x000fea0003800000 */
.L_x_139:
        /* <DEDUP_REMOVED lines=10> */
.L_x_142:
[----:B------:R-:W-:Y:S05]  /*69a0*/  BSYNC B0 ;  /* 0x0000000000007941 */ /* 0x000fea0003800000 */
.L_x_141:
        /* <DEDUP_REMOVED lines=10> */
.L_x_144:
[----:B------:R-:W-:Y:S05]  /*6a50*/  BSYNC B0 ;  /* 0x0000000000007941 */ /* 0x000fea0003800000 */
.L_x_143:
        /* <DEDUP_REMOVED lines=10> */
.L_x_146:
[----:B------:R-:W-:Y:S05]  /*6b00*/  BSYNC B0 ;  /* 0x0000000000007941 */ /* 0x000fea0003800000 */
.L_x_145:
        /* <DEDUP_REMOVED lines=10> */
.L_x_148:
[----:B------:R-:W-:Y:S05]  /*6bb0*/  BSYNC B0 ;  /* 0x0000000000007941 */ /* 0x000fea0003800000 */
.L_x_147:
[----:B-1-34-:R-:W3:Y:S01]  /*6bc0*/  LDL.LU R9, [R1+0xf4] ;  /* 0x0000f40001097983 */ /* 0x01aee20000300800 */
[----:B-----5:R-:W-:Y:S01]  /*6bd0*/  IMAD.U32 R8, R15, 0x10000, RZ ;  /* 0x000100000f087824 */ /* 0x020fe200078e00ff */
        /* <DEDUP_REMOVED lines=8> */
.L_x_150:
[----:B------:R-:W-:Y:S05]  /*6c60*/  BSYNC B0 ;  /* 0x0000000000007941 */ /* 0x000fea0003800000 */
.L_x_149:
[----:B------:R-:W4:Y:S01]  /*6c70*/  LDL.LU R9, [R1+0xf8] ;  /* 0x0000f80001097983 */ /* 0x000f220000300800 */
[----:B-1---5:R-:W-:Y:S01]  /*6c80*/  IMAD.U32 R8, R15, 0x10000, RZ ;  /* 0x000100000f087824 */ /* 0x022fe200078e00ff */
[----:B------:R-:W-:Y:S01]  /*6c90*/  ISETP.GT.AND P1, PT, R0, 0x79, P1 ;  /* 0x000000790000780c */ /* 0x000fe20000f24270 */
[----:B------:R-:W-:Y:S01]  /*6ca0*/  BSSY B0, `(.L_x_151) ;  /* 0x0000008000007945 */ /* 0x000fe20003800000 */
[----:B------:R-:W-:Y:S01]  /*6cb0*/  IADD3 R18, P0, R12, 0x40, RZ ;  /* 0x000000400c127810 */ /* 0x000fe20007f1e0ff */
[----:B------:R-:W-:-:S04]  /*6cc0*/  FMUL R8, R8, UR16 ;  /* 0x0000001008087c20 */ /* 0x000fc80008400000 */
[----:B----4-:R-:W-:-:S05]  /*6cd0*/  FFMA R8, R9, UR13, R8 ;  /* 0x0000000d09087c23 */ /* 0x010fca0008000008 */
[----:B------:R-:W-:-:S05]  /*6ce0*/  F2FP.BF16.F32.PACK_AB R8, RZ, R8 ;  /* 0x00000008ff08723e */ /* 0x000fca00000010ff */
[----:B------:R1:W-:Y:S01]  /*6cf0*/  @P2 STG.E.U16 desc[UR14][R4.64+0xf0], R8 ;  /* 0x0000f00804002986 */ /* 0x0003e2000c10150e */
[----:B------:R-:W-:Y:S05]  /*6d00*/  @!P1 BRA `(.L_x_152) ;  /* 0x0000000000049947 */ /* 0x000fea0003800000 */
[----:B------:R4:W5:Y:S02]  /*6d10*/  LDG.E.LTC128B.U16 R15, desc[UR14][R6.64+0xf2] ;  /* 0x0000f20e060f7981 */ /* 0x000964000c1e1520 */
.L_x_152:
[----:B------:R-:W-:Y:S05]  /*6d20*/  BSYNC B0 ;  /* 0x0000000000007941 */ /* 0x000fea0003800000 */
.L_x_151:
[----:B-1----:R-:W2:Y:S01]  /*6d30*/  LDL.LU R8, [R1+0xfc] ;  /* 0x0000fc0001087983 */ /* 0x002ea20000300800 */
[----:B0--345:R-:W-:Y:S01]  /*6d40*/  SHF.L.U32 R6, R15, 0x10, RZ ;  /* 0x000000100f067819 */ /* 0x039fe200000006ff */
[----:B------:R-:W-:Y:S01]  /*6d50*/  IMAD.X R7, RZ, RZ, R13, P0 ;  /* 0x000000ffff077224 */ /* 0x000fe200000e060d */
[----:B------:R-:W-:-:S03]  /*6d60*/  ISETP.GT.AND P0, PT, R14, 0x40, PT ;  /* 0x000000400e00780c */ /* 0x000fc60003f04270 */
[----:B------:R-:W-:Y:S01]  /*6d70*/  FMUL R6, R6, UR16 ;  /* 0x0000001006067c20 */ /* 0x000fe20008400000 */
[----:B------:R-:W-:Y:S01]  /*6d80*/  IMAD R7, R7, UR20, RZ ;  /* 0x0000001407077c24 */ /* 0x000fe2000f8e02ff */
[----:B------:R-:W-:-:S03]  /*6d90*/  ISETP.GT.AND P3, PT, R0, RZ, P0 ;  /* 0x000000ff0000720c */ /* 0x000fc60000764270 */
[----:B------:R-:W-:Y:S02]  /*6da0*/  IMAD R19, R18, UR21, R7 ;  /* 0x0000001512137c24 */ /* 0x000fe4000f8e0207 */
[----:B--2---:R-:W-:Y:S01]  /*6db0*/  FFMA R6, R8, UR13, R6 ;  /* 0x0000000d08067c23 */ /* 0x004fe20008000006 */
[----:B------:R-:W-:-:S04]  /*6dc0*/  IMAD.WIDE.U32 R8, R18, UR20, R10 ;  /* 0x0000001412087c25 */ /* 0x000fc8000f8e000a */
[----:B------:R-:W-:Y:S01]  /*6dd0*/  F2FP.BF16.F32.PACK_AB R16, RZ, R6 ;  /* 0x00000006ff10723e */ /* 0x000fe200000010ff */
[----:B------:R-:W-:Y:S01]  /*6de0*/  IMAD.IADD R7, R9, 0x1, R19 ;  /* 0x0000000109077824 */ /* 0x000fe200078e0213 */
[----:B------:R-:W-:-:S03]  /*6df0*/  LEA R6, P2, R8, UR22, 0x1 ;  /* 0x0000001608067c11 */ /* 0x000fc6000f8408ff */
[----:B------:R0:W-:Y:S01]  /*6e00*/  @P1 STG.E.U16 desc[UR14][R4.64+0xf2], R16 ;  /* 0x0000f21004001986 */ /* 0x0001e2000c10150e */
[----:B------:R-:W-:-:S05]  /*6e10*/  LEA.HI.X R7, R8, UR23, R7, 0x1, P2 ;  /* 0x0000001708077c11 */ /* 0x000fca00090f0c07 */
[----:B------:R-:W2:Y:S01]  /*6e20*/  @P3 LDG.E.LTC128B.U16 R15, desc[UR14][R6.64] ;  /* 0x0000000e060f3981 */ /* 0x000ea2000c1e1520 */
[----:B------:R-:W-:Y:S01]  /*6e30*/  USHF.L.U32 UR6, UR18, 0x6, URZ ;  /* 0x0000000612067899 */ /* 0x000fe2000800063f */
[----:B------:R-:W-:Y:S01]  /*6e40*/  ISETP.GT.AND P2, PT, R0, 0x1, P0 ;  /* 0x000000010000780c */ /* 0x000fe20000744270 */
[----:B------:R-:W-:Y:S01]  /*6e50*/  USHF.L.U64.HI UR4, UR18, 0x6, UR19 ;  /* 0x0000000612047899 */ /* 0x000fe20008010213 */
[----:B------:R-:W-:Y:S01]  /*6e60*/  BSSY B0, `(.L_x_153) ;  /* 0x000000c000007945 */ /* 0x000fe20003800000 */
[----:B------:R-:W-:Y:S02]  /*6e70*/  USHF.L.U32 UR7, UR6, 0x1, URZ ;  /* 0x0000000106077899 */ /* 0x000fe4000800063f */
[----:B------:R-:W-:Y:S01]  /*6e80*/  USHF.L.U64.HI UR4, UR6, 0x1, UR4 ;  /* 0x0000000106047899 */ /* 0x000fe20008010204 */
[----:B--2---:R-:W-:-:S04]  /*6e90*/  IMAD.U32 R8, R15, 0x10000, RZ ;  /* 0x000100000f087824 */ /* 0x004fc800078e00ff */
[----:B------:R-:W-:Y:S01]  /*6ea0*/  FMUL R9, R8, UR16 ;  /* 0x0000001008097c20 */ /* 0x000fe20008400000 */
[----:B------:R-:W-:-:S03]  /*6eb0*/  IADD3 R8, P1, R2, UR7, RZ ;  /* 0x0000000702087c10 */ /* 0x000fc6000ff3e0ff */
[----:B------:R-:W-:-:S05]  /*6ec0*/  FFMA R9, R152, UR13, R9 ;  /* 0x0000000d98097c23 */ /* 0x000fca0008000009 */
[----:B0-----:R-:W-:Y:S02]  /*6ed0*/  F2FP.BF16.F32.PACK_AB R5, RZ, R9 ;  /* 0x00000009ff05723e */ /* 0x001fe400000010ff */
[----:B------:R-:W-:-:S05]  /*6ee0*/  IADD3.X R9, R3, UR4, RZ, P1, !PT ;  /* 0x0000000403097c10 */ /* 0x000fca0008ffe4ff */
[----:B------:R0:W-:Y:S01]  /*6ef0*/  @P3 STG.E.U16 desc[UR14][R8.64], R5 ;  /* 0x0000000508003986 */ /* 0x0001e2000c10150e */
[----:B------:R-:W-:Y:S05]  /*6f00*/  @!P2 BRA `(.L_x_154) ;  /* 0x000000000004a947 */ /* 0x000fea0003800000 */
[----:B------:R1:W5:Y:S02]  /*6f10*/  LDG.E.LTC128B.U16 R15, desc[UR14][R6.64+0x2] ;  /* 0x0000020e060f7981 */ /* 0x000364000c1e1520 */
.L_x_154:
[----:B------:R-:W-:Y:S05]  /*6f20*/  BSYNC B0 ;  /* 0x0000000000007941 */ /* 0x000fea0003800000 */
.L_x_153:
[----:B-----5:R-:W-:Y:S01]  /*6f30*/  IMAD.U32 R16, R15, 0x10000, RZ ;  /* 0x000100000f107824 */ /* 0x020fe200078e00ff */
[----:B------:R-:W-:Y:S01]  /*6f40*/  ISETP.GT.AND P1, PT, R14, 0x48, PT ;  /* 0x000000480e00780c */ /* 0x000fe20003f24270 */
[----:B0-----:R-:W-:Y:S01]  /*6f50*/  IMAD.WIDE.U32 R4, R18, R17, UR10 ;  /* 0x0000000a12047e25 */ /* 0x001fe2000f8e0011 */
[----:B------:R-:W-:Y:S03]  /*6f60*/  BSSY B0, `(.L_x_155) ;  /* 0x000000c000007945 */ /* 0x000fe60003800000 */
[----:B------:R-:W-:Y:S01]  /*6f70*/  FMUL R16, R16, UR16 ;  /* 0x0000001010107c20 */ /* 0x000fe20008400000 */
[----:B------:R-:W-:-:S03]  /*6f80*/  IADD3 R18, P3, R10, R4, RZ ;  /* 0x000000040a127210 */ /* 0x000fc60007f7e0ff */
[----:B------:R-:W-:Y:S01]  /*6f90*/  FFMA R16, R153, UR13, R16 ;  /* 0x0000000d99107c23 */ /* 0x000fe20008000010 */
[----:B------:R-:W-:-:S04]  /*6fa0*/  IADD3.X R5, R11, R19, R5, P3, !PT ;  /* 0x000000130b057210 */ /* 0x000fc80001ffe405 */
[----:B------:R-:W-:Y:S02]  /*6fb0*/  F2FP.BF16.F32.PACK_AB R16, RZ, R16 ;  /* 0x00000010ff10723e */ /* 0x000fe400000010ff */
[----:B------:R-:W-:Y:S02]  /*6fc0*/  ISETP.GT.AND P3, PT, R0, RZ, P1 ;  /* 0x000000ff0000720c */ /* 0x000fe40000f64270 */
[C---:B------:R-:W-:Y:S01]  /*6fd0*/  LEA R4, P4, R18.reuse, UR22, 0x1 ;  /* 0x0000001612047c11 */ /* 0x040fe2000f8808ff */
[----:B------:R0:W-:Y:S03]  /*6fe0*/  @P2 STG.E.U16 desc[UR14][R8.64+0x2], R16 ;  /* 0x0000021008002986 */ /* 0x0001e6000c10150e */
[----:B------:R-:W-:-:S07]  /*6ff0*/  LEA.HI.X R5, R18, UR23, R5, 0x1, P4 ;  /* 0x0000001712057c11 */ /* 0x000fce000a0f0c05 */
[----:B------:R-:W-:Y:S05]  /*7000*/  @!P3 BRA `(.L_x_156) ;  /* 0x000000000004b947 */ /* 0x000fea0003800000 */
[----:B------:R2:W5:Y:S02]  /*7010*/  LDG.E.LTC128B.U16 R15, desc[UR14][R4.64] ;  /* 0x0000000e040f7981 */ /* 0x000564000c1e1520 */
.L_x_156:
[----:B------:R-:W-:Y:S05]  /*7020*/  BSYNC B0 ;  /* 0x0000000000007941 */ /* 0x000fea0003800000 */
.L_x_155:
[----:B0----5:R-:W-:Y:S01]  /*7030*/  IMAD.U32 R16, R15, 0x10000, RZ ;  /* 0x000100000f107824 */ /* 0x021fe200078e00ff */
[----:B------:R-:W-:Y:S01]  /*7040*/  IADD3 R18, P4, R8, UR8, RZ ;  /* 0x0000000808127c10 */ /* 0x000fe2000ff9e0ff */
[----:B------:R-:W-:Y:S01]  /*7050*/  BSSY B0, `(.L_x_157) ;  /* 0x0000009000007945 */ /* 0x000fe20003800000 */
[----:B------:R-:W-:Y:S01]  /*7060*/  ISETP.GT.AND P2, PT, R0, 0x1, P1 ;  /* 0x000000010000780c */ /* 0x000fe20000f44270 */
[----:B------:R-:W-:-:S04]  /*7070*/  FMUL R19, R16, UR16 ;  /* 0x0000001010137c20 */ /* 0x000fc80008400000 */
[----:B------:R-:W-:-:S05]  /*7080*/  FFMA R19, R154, UR13, R19 ;  /* 0x0000000d9a137c23 */ /* 0x000fca0008000013 */
[----:B------:R-:W-:Y:S02]  /*7090*/  F2FP.BF16.F32.PACK_AB R16, RZ, R19 ;  /* 0x00000013ff10723e */ /* 0x000fe400000010ff */
[----:B------:R-:W-:-:S05]  /*70a0*/  IADD3.X R19, R9, UR5, RZ, P4, !PT ;  /* 0x0000000509137c10 */ /* 0x000fca000a7fe4ff */
[----:B------:R0:W-:Y:S01]  /*70b0*/  @P3 STG.E.U16 desc[UR14][R18.64], R16 ;  /* 0x0000001012003986 */ /* 0x0001e2000c10150e */
[----:B------:R-:W-:Y:S05]  /*70c0*/  @!P2 BRA `(.L_x_158) ;  /* 0x000000000004a947 */ /* 0x000fea0003800000 */
[----:B------:R3:W5:Y:S02]  /*70d0*/  LDG.E.LTC128B.U16 R15, desc[UR14][R4.64+0x2] ;  /* 0x0000020e040f7981 */ /* 0x000764000c1e1520 */
.L_x_158:
[----:B------:R-:W-:Y:S05]  /*70e0*/  BSYNC B0 ;  /* 0x0000000000007941 */ /* 0x000fea0003800000 */
.L_x_157:
[----:B0----5:R-:W-:Y:S01]  /*70f0*/  IMAD.U32 R16, R15, 0x10000, RZ ;  /* 0x000100000f107824 */ /* 0x021fe200078e00ff */
[----:B------:R-:W-:Y:S01]  /*7100*/  ISETP.GT.AND P3, PT, R0, 0x8, P0 ;  /* 0x000000080000780c */ /* 0x000fe20000764270 */
[----:B------:R-:W-:Y:S02]  /*7110*/  BSSY B0, `(.L_x_159) ;  /* 0x0000007000007945 */ /* 0x000fe40003800000 */
[----:B------:R-:W-:-:S04]  /*7120*/  FMUL R16, R16, UR16 ;  /* 0x0000001010107c20 */ /* 0x000fc80008400000 */
[----:B------:R-:W-:-:S05]  /*7130*/  FFMA R16, R155, UR13, R16 ;  /* 0x0000000d9b107c23 */ /* 0x000fca0008000010 */
[----:B------:R-:W-:-:S05]  /*7140*/  F2FP.BF16.F32.PACK_AB R16, RZ, R16 ;  /* 0x00000010ff10723e */ /* 0x000fca00000010ff */
[----:B------:R0:W-:Y:S01]  /*7150*/  @P2 STG.E.U16 desc[UR14][R18.64+0x2], R16 ;  /* 0x0000021012002986 */ /* 0x0001e2000c10150e */
[----:B------:R-:W-:Y:S05]  /*7160*/  @!P3 BRA `(.L_x_160) ;  /* 0x000000000004b947 */ /* 0x000fea0003800000 */
[----:B------:R4:W5:Y:S02]  /*7170*/  LDG.E.LTC128B.U16 R15, desc[UR14][R6.64+0x10] ;  /* 0x0000100e060f7981 */ /* 0x000964000c1e1520 */
.L_x_160:
[----:B------:R-:W-:Y:S05]  /*7180*/  BSYNC B0 ;  /* 0x0000000000007941 */ /* 0x000fea0003800000 */
.L_x_159:
        /* <DEDUP_REMOVED lines=9> */
.L_x_162:
[----:B------:R-:W-:Y:S05]  /*7220*/  BSYNC B0 ;  /* 0x0000000000007941 */ /* 0x000fea0003800000 */
.L_x_161:
[----:B-----5:R-:W-:Y:S01]  /*7230*/  IMAD.U32 R16, R15, 0x10000, RZ ;  /* 0x000100000f107824 */ /* 0x020fe200078e00ff */
        /* <DEDUP_REMOVED lines=8> */
.L_x_164:
[----:B------:R-:W-:Y:S05]  /*72c0*/  BSYNC B0 ;  /* 0x0000000000007941 */ /* 0x000fea0003800000 */
.L_x_163:
[----:B0----5:R-:W-:Y:S01]  /*72d0*/  IMAD.U32 R16, R15, 0x10000, RZ ;  /* 0x000100000f107824 */ /* 0x021fe200078e00ff */
[----:B------:R-:W-:Y:S01]  /*72e0*/  ISETP.GT.AND P2, PT, R0, 0x9, P1 ;  /* 0x000000090000780c */ /* 0x000fe20000f44270 */
[----:B------:R-:W-:Y:S01]  /*72f0*/  IMAD.U32 R21, RZ, RZ, UR8 ;  /* 0x00000008ff157e24 */ /* 0x000fe2000f8e00ff */
[----:B------:R-:W-:Y:S01]  /*7300*/  BSSY B0, `(.L_x_165) ;  /* 0x000000a000007945 */ /* 0x000fe20003800000 */
[----:B------:R-:W-:Y:S01]  /*7310*/  FMUL R19, R16, UR16 ;  /* 0x0000001010137c20 */ /* 0x000fe20008400000 */
[----:B------:R-:W-:Y:S02]  /*7320*/  IMAD.U32 R23, RZ, RZ, UR5 ;  /* 0x00000005ff177e24 */ /* 0x000fe4000f8e00ff */
[----:B------:R-:W-:Y:S01]  /*7330*/  IADD3 R18, P4, P5, R21, UR7, R2 ;  /* 0x0000000715127c10 */ /* 0x000fe2000fd9e002 */
[----:B------:R-:W-:-:S05]  /*7340*/  FFMA R19, R158, UR13, R19 ;  /* 0x0000000d9e137c23 */ /* 0x000fca0008000013 */
[----:B------:R-:W-:Y:S02]  /*7350*/  F2FP.BF16.F32.PACK_AB R16, RZ, R19 ;  /* 0x00000013ff10723e */ /* 0x000fe400000010ff */
[----:B------:R-:W-:-:S05]  /*7360*/  IADD3.X R19, R23, UR4, R3, P4, P5 ;  /* 0x0000000417137c10 */ /* 0x000fca000a7ea403 */
[----:B------:R0:W-:Y:S01]  /*7370*/  @P3 STG.E.U16 desc[UR14][R18.64+0x10], R16 ;  /* 0x0000101012003986 */ /* 0x0001e2000c10150e */
[----:B------:R-:W-:Y:S05]  /*7380*/  @!P2 BRA `(.L_x_166) ;  /* 0x000000000004a947 */ /* 0x000fea0003800000 */
[----:B------:R0:W5:Y:S02]  /*7390*/  LDG.E.LTC128B.U16 R15, desc[UR14][R4.64+0x12] ;  /* 0x0000120e040f7981 */ /* 0x000164000c1e1520 */
.L_x_166:
[----:B------:R-:W-:Y:S05]  /*73a0*/  BSYNC B0 ;  /* 0x0000000000007941 */ /* 0x000fea0003800000 */
.L_x_165:
        /* <DEDUP_REMOVED lines=9> */
.L_x_168:
[----:B------:R-:W-:Y:S05]  /*7440*/  BSYNC B0 ;  /* 0x0000000000007941 */ /* 0x000fea0003800000 */
.L_x_167:
        /* <DEDUP_REMOVED lines=9> */
.L_x_170:
[----:B------:R-:W-:Y:S05]  /*74e0*/  BSYNC B0 ;  /* 0x0000000000007941 */ /* 0x000fea0003800000 */
.L_x_169:
        /* <DEDUP_REMOVED lines=9> */
.L_x_172:
[----:B------:R-:W-:Y:S05]  /*7580*/  BSYNC B0 ;  /* 0x0000000000007941 */ /* 0x000fea0003800000 */
.L_x_171:
        /* <DEDUP_REMOVED lines=9> */
.L_x_174:
[----:B------:R-:W-:Y:S05]  /*7620*/  BSYNC B0 ;  /* 0x0000000000007941 */ /* 0x000fea0003800000 */
.L_x_173:
        /* <DEDUP_REMOVED lines=9> */
.L_x_176:
[----:B------:R-:W-:Y:S05]  /*76c0*/  BSYNC B0 ;  /* 0x0000000000007941 */ /* 0x000fea0003800000 */
.L_x_175:
[----:B0----5:R-:W-:Y:S01]  /*76d0*/  SHF.L.U32 R16, R15, 0x10, RZ ;  /* 0x000000100f107819 */ /* 0x021fe200000006ff */
[----:B------:R-:W-:Y:S01]  /*76e0*/  BSSY B0, `(.L_x_177) ;  /* 0x0000008000007945 */ /* 0x000fe20003800000 */
[----:B------:R-:W-:-:S03]  /*76f0*/  ISETP.GT.AND P2, PT, R0, 0x19, P0 ;  /* 0x000000190000780c */ /* 0x000fc60000744270 */
[----:B------:R-:W-:-:S04]  /*7700*/  FMUL R21, R16, UR16 ;  /* 0x0000001010157c20 */ /* 0x000fc80008400000 */
[----:B------:R-:W-:-:S05]  /*7710*/  FFMA R21, R164, UR13, R21 ;  /* 0x0000000da4157c23 */ /* 0x000fca0008000015 */
[----:B------:R-:W-:-:S05]  /*7720*/  F2FP.BF16.F32.PACK_AB R21, RZ, R21 ;  /* 0x00000015ff15723e */ /* 0x000fca00000010ff */
[----:B------:R0:W-:Y:S01]  /*7730*/  @P3 STG.E.U16 desc[UR14][R8.64+0x30], R21 ;  /* 0x0000301508003986 */ /* 0x0001e2000c10150e */
[----:B------:R-:W-:Y:S05]  /*7740*/  @!P2 BRA `(.L_x_178) ;  /* 0x000000000004a947 */ /* 0x000fea0003800000 */
[----:B------:R0:W5:Y:S02]  /*7750*/  LDG.E.LTC128B.U16 R15, desc[UR14][R6.64+0x32] ;  /* 0x0000320e060f7981 */ /* 0x000164000c1e1520 */
.L_x_178:
[----:B------:R-:W-:Y:S05]  /*7760*/  BSYNC B0 ;  /* 0x0000000000007941 */ /* 0x000fea0003800000 */
.L_x_177:
        /* <DEDUP_REMOVED lines=9> */
.L_x_180:
[----:B------:R-:W-:Y:S05]  /*7800*/  BSYNC B0 ;  /* 0x0000000000007941 */ /* 0x000fea0003800000 */
.L_x_179:
        /* <DEDUP_REMOVED lines=9> */
.L_x_182:
[----:B------:R-:W-:Y:S05]  /*78a0*/  BSYNC B0 ;  /* 0x0000000000007941 */ /* 0x000fea0003800000 */
.L_x_181:
        /* <DEDUP_REMOVED lines=9> */
.L_x_184:
[----:B------:R-:W-:Y:S05]  /*7940*/  BSYNC B0 ;  /* 0x0000000000007941 */ /* 0x000fea0003800000 */
.L_x_183:
        /* <DEDUP_REMOVED lines=9> */
.L_x_186:
[----:B------:R-:W-:Y:S05]  /*79e0*/  BSYNC B0 ;  /* 0x0000000000007941 */ /* 0x000fea0003800000 */
.L_x_185:
        /* <DEDUP_REMOVED lines=9> */
.L_x_188:
[----:B------:R-:W-:Y:S05]  /*7a80*/  BSYNC B0 ;  /* 0x0000000000007941 */ /* 0x000fea0003800000 */
.L_x_187:
        /* <DEDUP_REMOVED lines=9> */
.L_x_190:
[----:B------:R-:W-:Y:S05]  /*7b20*/  BSYNC B0 ;  /* 0x0000000000007941 */ /* 0x000fea0003800000 */
.L_x_189:
        /* <DEDUP_REMOVED lines=9> */
.L_x_192:
[----:B------:R-:W-:Y:S05]  /*7bc0*/  BSYNC B0 ;  /* 0x0000000000007941 */ /* 0x000fea0003800000 */
.L_x_191:
        /* <DEDUP_REMOVED lines=9> */
.L_x_194:
[----:B------:R-:W-:Y:S05]  /*7c60*/  BSYNC B0 ;  /* 0x0000000000007941 */ /* 0x000fea0003800000 */
.L_x_193:
        /* <DEDUP_REMOVED lines=9> */
.L_x_196:
[----:B------:R-:W-:Y:S05]  /*7d00*/  BSYNC B0 ;  /* 0x0000000000007941 */ /* 0x000fea0003800000 */
.L_x_195:
        /* <DEDUP_REMOVED lines=9> */
.L_x_198:
[----:B------:R-:W-:Y:S05]  /*7da0*/  BSYNC B0 ;  /* 0x0000000000007941 */ /* 0x000fea0003800000 */
.L_x_197:
        /* <DEDUP_REMOVED lines=9> */
.L_x_200:
[----:B------:R-:W-:Y:S05]  /*7e40*/  BSYNC B0 ;  /* 0x0000000000007941 */ /* 0x000fea0003800000 */
.L_x_199:
        /* <DEDUP_REMOVED lines=9> */
.L_x_202:
[----:B------:R-:W-:Y:S05]  /*7ee0*/  BSYNC B0 ;  /* 0x0000000000007941 */ /* 0x000fea0003800000 */
.L_x_201:
        /* <DEDUP_REMOVED lines=9> */
.L_x_204:
[----:B------:R-:W-:Y:S05]  /*7f80*/  BSYNC B0 ;  /* 0x0000000000007941 */ /* 0x000fea0003800000 */
.L_x_203:
        /* <DEDUP_REMOVED lines=9> */
.L_x_206:
[----:B------:R-:W-:Y:S05]  /*8020*/  BSYNC B0 ;  /* 0x0000000000007941 */ /* 0x000fea0003800000 */
.L_x_205:
        /* <DEDUP_REMOVED lines=9> */
.L_x_208:
[----:B------:R-:W-:Y:S05]  /*80c0*/  BSYNC B0 ;  /* 0x0000000000007941 */ /* 0x000fea0003800000 */
.L_x_207:
        /* <DEDUP_REMOVED lines=9> */
.L_x_210:
[----:B------:R-:W-:Y:S05]  /*8160*/  BSYNC B0 ;  /* 0x0000000000007941 */ /* 0x000fea0003800000 */
.L_x_209:
[----:B-----5:R-:W-:Y:S01]  /*8170*/  SHF.L.U32 R16, R15, 0x10, RZ ;  /* 0x000000100f107819 */ /* 0x020fe200000006ff */
        /* <DEDUP_REMOVED lines=8> */
.L_x_212:
[----:B------:R-:W-:Y:S05]  /*8200*/  BSYNC B0 ;  /* 0x0000000000007941 */ /* 0x000fea0003800000 */
.L_x_211:
        /* <DEDUP_REMOVED lines=9> */
.L_x_214:
[----:B------:R-:W-:Y:S05]  /*82a0*/  BSYNC B0 ;  /* 0x0000000000007941 */ /* 0x000fea0003800000 */
.L_x_213:
        /* <DEDUP_REMOVED lines=9> */
.L_x_216:
[----:B------:R-:W-:Y:S05]  /*8340*/  BSYNC B0 ;  /* 0x0000000000007941 */ /* 0x000fea0003800000 */
.L_x_215:
        /* <DEDUP_REMOVED lines=9> */
.L_x_218:
[----:B------:R-:W-:Y:S05]  /*83e0*/  BSYNC B0 ;  /* 0x0000000000007941 */ /* 0x000fea0003800000 */
.L_x_217:
        /* <DEDUP_REMOVED lines=9> */
.L_x_220:
[----:B------:R-:W-:Y:S05]  /*8480*/  BSYNC B0 ;  /* 0x0000000000007941 */ /* 0x000fea0003800000 */
.L_x_219:
        /* <DEDUP_REMOVED lines=9> */
.L_x_222:
[----:B------:R-:W-:Y:S05]  /*8520*/  BSYNC B0 ;  /* 0x0000000000007941 */ /* 0x000fea0003800000 */
.L_x_221:
        /* <DEDUP_REMOVED lines=9> */
.L_x_224:
[----:B------:R-:W-:Y:S05]  /*85c0*/  BSYNC B0 ;  /* 0x0000000000007941 */ /* 0x000fea0003800000 */
.L_x_223:
        /* <DEDUP_REMOVED lines=9> */
.L_x_226:
[----:B------:R-:W-:Y:S05]  /*8660*/  BSYNC B0 ;  /* 0x0000000000007941 */ /* 0x000fea0003800000 */
.L_x_225:
        /* <DEDUP_REMOVED lines=9> */
.L_x_228:
[----:B------:R-:W-:Y:S05]  /*8700*/  BSYNC B0 ;  /* 0x0000000000007941 */ /* 0x000fea0003800000 */
.L_x_227:
        /* <DEDUP_REMOVED lines=9> */
.L_x_230:
[----:B------:R-:W-:Y:S05]  /*87a0*/  BSYNC B0 ;  /* 0x0000000000007941 */ /* 0x000fea0003800000 */
.L_x_229:
        /* <DEDUP_REMOVED lines=9> */
.L_x_232:
[----:B------:R-:W-:Y:S05]  /*8840*/  BSYNC B0 ;  /* 0x0000000000007941 */ /* 0x000fea0003800000 */
.L_x_231:
        /* <DEDUP_REMOVED lines=9> */
.L_x_234:
[----:B------:R-:W-:Y:S05]  /*88e0*/  BSYNC B0 ;  /* 0x0000000000007941 */ /* 0x000fea0003800000 */
.L_x_233:
        /* <DEDUP_REMOVED lines=9> */
.L_x_236:
[----:B------:R-:W-:Y:S05]  /*8980*/  BSYNC B0 ;  /* 0x0000000000007941 */ /* 0x000fea0003800000 */
.L_x_235:
        /* <DEDUP_REMOVED lines=9> */
.L_x_238:
[----:B------:R-:W-:Y:S05]  /*8a20*/  BSYNC B0 ;  /* 0x0000000000007941 */ /* 0x000fea0003800000 */
.L_x_237:
        /* <DEDUP_REMOVED lines=9> */
.L_x_240:
[----:B------:R-:W-:Y:S05]  /*8ac0*/  BSYNC B0 ;  /* 0x0000000000007941 */ /* 0x000fea0003800000 */
.L_x_239:
        /* <DEDUP_REMOVED lines=9> */
.L_x_242:
[----:B------:R-:W-:Y:S05]  /*8b60*/  BSYNC B0 ;  /* 0x0000000000007941 */ /* 0x000fea0003800000 */
.L_x_241:
        /* <DEDUP_REMOVED lines=9> */
.L_x_244:
[----:B------:R-:W-:Y:S05]  /*8c00*/  BSYNC B0 ;  /* 0x0000000000007941 */ /* 0x000fea0003800000 */
.L_x_243:
        /* <DEDUP_REMOVED lines=9> */
.L_x_246:
[----:B------:R-:W-:Y:S05]  /*8ca0*/  BSYNC B0 ;  /* 0x0000000000007941 */ /* 0x000fea0003800000 */
.L_x_245:
        /* <DEDUP_REMOVED lines=9> */
.L_x_248:
[----:B------:R-:W-:Y:S05]  /*8d40*/  BSYNC B0 ;  /* 0x0000000000007941 */ /* 0x000fea0003800000 */
.L_x_247:
        /* <DEDUP_REMOVED lines=9> */
.L_x_250:
[----:B------:R-:W-:Y:S05]  /*8de0*/  BSYNC B0 ;  /* 0x0000000000007941 */ /* 0x000fea0003800000 */
.L_x_249:
        /* <DEDUP_REMOVED lines=9> */
.L_x_252:
[----:B------:R-:W-:Y:S05]  /*8e80*/  BSYNC B0 ;  /* 0x0000000000007941 */ /* 0x000fea0003800000 */
.L_x_251:
        /* <DEDUP_REMOVED lines=9> */
.L_x_254:
[----:B------:R-:W-:Y:S05]  /*8f20*/  BSYNC B0 ;  /* 0x0000000000007941 */ /* 0x000fea0003800000 */
.L_x_253:
        /* <DEDUP_REMOVED lines=9> */
.L_x_256:
[----:B------:R-:W-:Y:S05]  /*8fc0*/  BSYNC B0 ;  /* 0x0000000000007941 */ /* 0x000fea0003800000 */
.L_x_255:
        /* <DEDUP_REMOVED lines=9> */
.L_x_258:
[----:B------:R-:W-:Y:S05]  /*9060*/  BSYNC B0 ;  /* 0x0000000000007941 */ /* 0x000fea0003800000 */
.L_x_257:
        /* <DEDUP_REMOVED lines=9> */
.L_x_260:
[----:B------:R-:W-:Y:S05]  /*9100*/  BSYNC B0 ;  /* 0x0000000000007941 */ /* 0x000fea0003800000 */
.L_x_259:
        /* <DEDUP_REMOVED lines=9> */
.L_x_262:
[----:B------:R-:W-:Y:S05]  /*91a0*/  BSYNC B0 ;  /* 0x0000000000007941 */ /* 0x000fea0003800000 */
.L_x_261:
        /* <DEDUP_REMOVED lines=9> */
.L_x_264:
[----:B------:R-:W-:Y:S05]  /*9240*/  BSYNC B0 ;  /* 0x0000000000007941 */ /* 0x000fea0003800000 */
.L_x_263:
        /* <DEDUP_REMOVED lines=9> */
.L_x_266:
[----:B------:R-:W-:Y:S05]  /*92e0*/  BSYNC B0 ;  /* 0x0000000000007941 */ /* 0x000fea0003800000 */
.L_x_265:
        /* <DEDUP_REMOVED lines=9> */
.L_x_268:
[----:B------:R-:W-:Y:S05]  /*9380*/  BSYNC B0 ;  /* 0x0000000000007941 */ /* 0x000fea0003800000 */
.L_x_267:
        /* <DEDUP_REMOVED lines=9> */
.L_x_270:
[----:B------:R-:W-:Y:S05]  /*9420*/  BSYNC B0 ;  /* 0x0000000000007941 */ /* 0x000fea0003800000 */
.L_x_269:
        /* <DEDUP_REMOVED lines=9> */
.L_x_272:
[----:B------:R-:W-:Y:S05]  /*94c0*/  BSYNC B0 ;  /* 0x0000000000007941 */ /* 0x000fea0003800000 */
.L_x_271:
        /* <DEDUP_REMOVED lines=9> */
.L_x_274:
[----:B------:R-:W-:Y:S05]  /*9560*/  BSYNC B0 ;  /* 0x0000000000007941 */ /* 0x000fea0003800000 */
.L_x_273:
[----:B01--45:R-:W-:Y:S01]  /*9570*/  IMAD.U32 R6, R15, 0x10000, RZ ;  /* 0x000100000f067824 */ /* 0x033fe200078e00ff */
        /* <DEDUP_REMOVED lines=8> */
.L_x_276:
[----:B------:R-:W-:Y:S05]  /*9600*/  BSYNC B0 ;  /* 0x0000000000007941 */ /* 0x000fea0003800000 */
.L_x_275:
[----:B0----5:R-:W-:Y:S01]  /*9610*/  IMAD.U32 R6, R15, 0x10000, RZ ;  /* 0x000100000f067824 */ /* 0x021fe200078e00ff */
[----:B------:R-:W-:Y:S01]  /*9620*/  ISETP.GT.AND P1, PT, R0, 0x79, P1 ;  /* 0x000000790000780c */ /* 0x000fe20000f24270 */
[----:B------:R-:W-:Y:S01]  /*9630*/  BSSY B0, `(.L_x_277) ;  /* 0x000000b000007945 */ /* 0x000fe20003800000 */
[----:B------:R-:W-:Y:S01]  /*9640*/  IADD3 R20, P0, R12, 0x80, RZ ;  /* 0x000000800c147810 */ /* 0x000fe20007f1e0ff */
[----:B------:R-:W-:Y:S01]  /*9650*/  FMUL R7, R6, UR16 ;  /* 0x0000001006077c20 */ /* 0x000fe20008400000 */
[----:B------:R-:W-:-:S03]  /*9660*/  @P2 MOV R6, R18 ;  /* 0x0000001200062202 */ /* 0x000fc60000000f00 */
[----:B------:R-:W-:-:S05]  /*9670*/  FFMA R7, R214, UR13, R7 ;  /* 0x0000000dd6077c23 */ /* 0x000fca0008000007 */
[----:B------:R-:W-:-:S04]  /*9680*/  F2FP.BF16.F32.PACK_AB R7, RZ, R7 ;  /* 0x00000007ff07723e */ /* 0x000fc800000010ff */
[----:B------:R-:W-:Y:S01]  /*9690*/  PRMT R8, R7, 0x7610, R8 ;  /* 0x0000761007087816 */ /* 0x000fe20000000008 */
[----:B------:R-:W-:-:S05]  /*96a0*/  @P2 IMAD.MOV.U32 R7, RZ, RZ, R19 ;  /* 0x000000ffff072224 */ /* 0x000fca00078e0013 */
[----:B------:R0:W-:Y:S01]  /*96b0*/  @P2 STG.E.U16 desc[UR14][R6.64+0xf0], R8 ;  /* 0x0000f00806002986 */ /* 0x0001e2000c10150e */
[----:B------:R-:W-:Y:S05]  /*96c0*/  @!P1 BRA `(.L_x_278) ;  /* 0x0000000000049947 */ /* 0x000fea0003800000 */
[----:B------:R4:W5:Y:S02]  /*96d0*/  LDG.E.LTC128B.U16 R15, desc[UR14][R4.64+0xf2] ;  /* 0x0000f20e040f7981 */ /* 0x000964000c1e1520 */
.L_x_278:
[----:B------:R-:W-:Y:S05]  /*96e0*/  BSYNC B0 ;  /* 0x0000000000007941 */ /* 0x000fea0003800000 */
.L_x_277:
[----:B-12345:R-:W-:Y:S02]  /*96f0*/  IMAD.U32 R4, R15, 0x10000, RZ ;  /* 0x000100000f047824 */ /* 0x03efe400078e00ff */
[----:B------:R-:W-:Y:S01]  /*9700*/  IMAD.X R5, RZ, RZ, R13, P0 ;  /* 0x000000ffff057224 */ /* 0x000fe200000e060d */
[----:B------:R-:W-:Y:S01]  /*9710*/  ISETP.GT.AND P0, PT, R14, 0x80, PT ;  /* 0x000000800e00780c */ /* 0x000fe20003f04270 */
[----:B------:R-:W-:Y:S01]  /*9720*/  FMUL R4, R4, UR16 ;  /* 0x0000001004047c20 */ /* 0x000fe20008400000 */
[----:B0-----:R-:W-:Y:S02]  /*9730*/  IMAD.WIDE.U32 R6, R20, UR20, R10 ;  /* 0x0000001414067c25 */ /* 0x001fe4000f8e000a */
[----:B------:R-:W-:Y:S02]  /*9740*/  ISETP.GT.AND P3, PT, R0, RZ, P0 ;  /* 0x000000ff0000720c */ /* 0x000fe40000764270 */
[----:B------:R-:W-:Y:S01]  /*9750*/  FFMA R4, R215, UR13, R4 ;  /* 0x0000000dd7047c23 */ /* 0x000fe20008000004 */
[----:B------:R-:W-:-:S04]  /*9760*/  IMAD R5, R5, UR20, RZ ;  /* 0x0000001405057c24 */ /* 0x000fc8000f8e02ff */
[----:B------:R-:W-:Y:S01]  /*9770*/  IMAD R21, R20, UR21, R5 ;  /* 0x0000001514157c24 */ /* 0x000fe2000f8e0205 */
[----:B------:R-:W-:Y:S02]  /*9780*/  F2FP.BF16.F32.PACK_AB R8, RZ, R4 ;  /* 0x00000004ff08723e */ /* 0x000fe400000010ff */
[----:B------:R-:W-:Y:S01]  /*9790*/  LEA R4, P2, R6, UR22, 0x1 ;  /* 0x0000001606047c11 */ /* 0x000fe2000f8408ff */
[----:B------:R-:W-:Y:S01]  /*97a0*/  IMAD.IADD R5, R7, 0x1, R21 ;  /* 0x0000000107057824 */ /* 0x000fe200078e0215 */
[----:B------:R-:W-:-:S04]  /*97b0*/  PRMT R9, R8, 0x7610, R9 ;  /* 0x0000761008097816 */ /* 0x000fc80000000009 */
[----:B------:R-:W-:Y:S01]  /*97c0*/  LEA.HI.X R5, R6, UR23, R5, 0x1, P2 ;  /* 0x0000001706057c11 */ /* 0x000fe200090f0c05 */
[----:B------:R0:W-:Y:S04]  /*97d0*/  @P1 STG.E.U16 desc[UR14][R18.64+0xf2], R9 ;  /* 0x0000f20912001986 */ /* 0x0001e8000c10150e */
[----:B------:R-:W2:Y:S01]  /*97e0*/  @P3 LDG.E.LTC128B.U16 R15, desc[UR14][R4.64] ;  /* 0x0000000e040f3981 */ /* 0x000ea2000c1e1520 */
[----:B------:R-:W-:Y:S01]  /*97f0*/  USHF.L.U32 UR4, UR18, 0x8, URZ ;  /* 0x0000000812047899 */ /* 0x000fe2000800063f */
[----:B------:R-:W-:Y:S01]  /*9800*/  ISETP.GT.AND P2, PT, R0, 0x1, P0 ;  /* 0x000000010000780c */ /* 0x000fe20000744270 */
[----:B------:R-:W-:Y:S01]  /*9810*/  USHF.L.U64.HI UR6, UR18, 0x8, UR19 ;  /* 0x0000000812067899 */ /* 0x000fe20008010213 */
[----:B------:R-:W-:Y:S03]  /*9820*/  BSSY B0, `(.L_x_279) ;  /* 0x000000a000007945 */ /* 0x000fe60003800000 */
[----:B------:R-:W-:-:S04]  /*9830*/  IADD3 R8, P1, R2, UR4, RZ ;  /* 0x0000000402087c10 */ /* 0x000fc8000ff3e0ff */
[----:B0-----:R-:W-:Y:S01]  /*9840*/  IADD3.X R9, R3, UR6, RZ, P1, !PT ;  /* 0x0000000603097c10 */ /* 0x001fe20008ffe4ff */
[----:B--2---:R-:W-:-:S04]  /*9850*/  IMAD.U32 R6, R15, 0x10000, RZ ;  /* 0x000100000f067824 */ /* 0x004fc800078e00ff */
[----:B------:R-:W-:-:S04]  /*9860*/  FMUL R7, R6, UR16 ;  /* 0x0000001006077c20 */ /* 0x000fc80008400000 */
[----:B------:R-:W-:-:S05]  /*9870*/  FFMA R7, R88, UR13, R7 ;  /* 0x0000000d58077c23 */ /* 0x000fca0008000007 */
[----:B------:R-:W-:-:S05]  /*9880*/  F2FP.BF16.F32.PACK_AB R7, RZ, R7 ;  /* 0x00000007ff07723e */ /* 0x000fca00000010ff */
[----:B------:R0:W-:Y:S01]  /*9890*/  @P3 STG.E.U16 desc[UR14][R8.64], R7 ;  /* 0x0000000708003986 */ /* 0x0001e2000c10150e */
[----:B------:R-:W-:Y:S05]  /*98a0*/  @!P2 BRA `(.L_x_280) ;  /* 0x000000000004a947 */ /* 0x000fea0003800000 */
[----:B------:R1:W5:Y:S02]  /*98b0*/  LDG.E.LTC128B.U16 R15, desc[UR14][R4.64+0x2] ;  /* 0x0000020e040f7981 */ /* 0x000364000c1e1520 */
.L_x_280:
[----:B------:R-:W-:Y:S05]  /*98c0*/  BSYNC B0 ;  /* 0x0000000000007941 */ /* 0x000fea0003800000 */
.L_x_279:
        /* <DEDUP_REMOVED lines=15> */
.L_x_282:
[----:B------:R-:W-:Y:S05]  /*99c0*/  BSYNC B0 ;  /* 0x0000000000007941 */ /* 0x000fea0003800000 */
.L_x_281:
        /* <DEDUP_REMOVED lines=11> */
.L_x_284:
[----:B------:R-:W-:Y:S05]  /*9a80*/  BSYNC B0 ;  /* 0x0000000000007941 */ /* 0x000fea0003800000 */
.L_x_283:
        /* <DEDUP_REMOVED lines=9> */
.L_x_286:
[----:B------:R-:W-:Y:S05]  /*9b20*/  BSYNC B0 ;  /* 0x0000000000007941 */ /* 0x000fea0003800000 */
.L_x_285:
        /* <DEDUP_REMOVED lines=9> */
.L_x_288:
[----:B------:R-:W-:Y:S05]  /*9bc0*/  BSYNC B0 ;  /* 0x0000000000007941 */ /* 0x000fea0003800000 */
.L_x_287:
        /* <DEDUP_REMOVED lines=9> */
.L_x_290:
[----:B------:R-:W-:Y:S05]  /*9c60*/  BSYNC B0 ;  /* 0x0000000000007941 */ /* 0x000fea0003800000 */
.L_x_289:
        /* <DEDUP_REMOVED lines=13> */
.L_x_292:
[----:B------:R-:W-:Y:S05]  /*9d40*/  BSYNC B0 ;  /* 0x0000000000007941 */ /* 0x000fea0003800000 */
.L_x_291:
        /* <DEDUP_REMOVED lines=9> */
.L_x_294:
[----:B------:R-:W-:Y:S05]  /*9de0*/  BSYNC B0 ;  /* 0x0000000000007941 */ /* 0x000fea0003800000 */
.L_x_293:
        /* <DEDUP_REMOVED lines=9> */
.L_x_296:
[----:B------:R-:W-:Y:S05]  /*9e80*/  BSYNC B0 ;  /* 0x0000000000007941 */ /* 0x000fea0003800000 */
.L_x_295:
        /* <DEDUP_REMOVED lines=9> */
.L_x_298:
[----:B------:R-:W-:Y:S05]  /*9f20*/  BSYNC B0 ;  /* 0x0000000000007941 */ /* 0x000fea0003800000 */
.L_x_297:
        /* <DEDUP_REMOVED lines=9> */
.L_x_300:
[----:B------:R-:W-:Y:S05]  /*9fc0*/  BSYNC B0 ;  /* 0x0000000000007941 */ /* 0x000fea0003800000 */
.L_x_299:
        /* <DEDUP_REMOVED lines=9> */
.L_x_302:
[----:B------:R-:W-:Y:S05]  /*a060*/  BSYNC B0 ;  /* 0x0000000000007941 */ /* 0x000fea0003800000 */
.L_x_301:
        /* <DEDUP_REMOVED lines=9> */
.L_x_304:
[----:B------:R-:W-:Y:S05]  /*a100*/  BSYNC B0 ;  /* 0x0000000000007941 */ /* 0x000fea0003800000 */
.L_x_303:
        /* <DEDUP_REMOVED lines=9> */
.L_x_306:
[----:B------:R-:W-:Y:S05]  /*a1a0*/  BSYNC B0 ;  /* 0x0000000000007941 */ /* 0x000fea0003800000 */
.L_x_305:
        /* <DEDUP_REMOVED lines=9> */
.L_x_308:
[----:B------:R-:W-:Y:S05]  /*a240*/  BSYNC B0 ;  /* 0x0000000000007941 */ /* 0x000fea0003800000 */
.L_x_307:
        /* <DEDUP_REMOVED lines=9> */
.L_x_310:
[----:B------:R-:W-:Y:S05]  /*a2e0*/  BSYNC B0 ;  /* 0x0000000000007941 */ /* 0x000fea0003800000 */
.L_x_309:
        /* <DEDUP_REMOVED lines=9> */
.L_x_312:
[----:B------:R-:W-:Y:S05]  /*a380*/  BSYNC B0 ;  /* 0x0000000000007941 */ /* 0x000fea0003800000 */
.L_x_311:
        /* <DEDUP_REMOVED lines=9> */
.L_x_314:
[----:B------:R-:W-:Y:S05]  /*a420*/  BSYNC B0 ;  /* 0x0000000000007941 */ /* 0x000fea0003800000 */
.L_x_313:
        /* <DEDUP_REMOVED lines=9> */
.L_x_316:
[----:B------:R-:W-:Y:S05]  /*a4c0*/  BSYNC B0 ;  /* 0x0000000000007941 */ /* 0x000fea0003800000 */
.L_x_315:
        /* <DEDUP_REMOVED lines=9> */
.L_x_318:
[----:B------:R-:W-:Y:S05]  /*a560*/  BSYNC B0 ;  /* 0x0000000000007941 */ /* 0x000fea0003800000 */
.L_x_317:
        /* <DEDUP_REMOVED lines=9> */
.L_x_320:
[----:B------:R-:W-:Y:S05]  /*a600*/  BSYNC B0 ;  /* 0x0000000000007941 */ /* 0x000fea0003800000 */
.L_x_319:
        /* <DEDUP_REMOVED lines=9> */
.L_x_322:
[----:B------:R-:W-:Y:S05]  /*a6a0*/  BSYNC B0 ;  /* 0x0000000000007941 */ /* 0x000fea0003800000 */
.L_x_321:
        /* <DEDUP_REMOVED lines=9> */
.L_x_324:
[----:B------:R-:W-:Y:S05]  /*a740*/  BSYNC B0 ;  /* 0x0000000000007941 */ /* 0x000fea0003800000 */
.L_x_323:
        /* <DEDUP_REMOVED lines=9> */
.L_x_326:
[----:B------:R-:W-:Y:S05]  /*a7e0*/  BSYNC B0 ;  /* 0x0000000000007941 */ /* 0x000fea0003800000 */
.L_x_325:
        /* <DEDUP_REMOVED lines=9> */
.L_x_328:
[----:B------:R-:W-:Y:S05]  /*a880*/  BSYNC B0 ;  /* 0x0000000000007941 */ /* 0x000fea0003800000 */
.L_x_327:
        /* <DEDUP_REMOVED lines=9> */
.L_x_330:
[----:B------:R-:W-:Y:S05]  /*a920*/  BSYNC B0 ;  /* 0x0000000000007941 */ /* 0x000fea0003800000 */
.L_x_329:
        /* <DEDUP_REMOVED lines=9> */
.L_x_332:
[----:B------:R-:W-:Y:S05]  /*a9c0*/  BSYNC B0 ;  /* 0x0000000000007941 */ /* 0x000fea0003800000 */
.L_x_331:
        /* <DEDUP_REMOVED lines=9> */
.L_x_334:
[----:B------:R-:W-:Y:S05]  /*aa60*/  BSYNC B0 ;  /* 0x0000000000007941 */ /* 0x000fea0003800000 */
.L_x_333:
        /* <DEDUP_REMOVED lines=9> */
.L_x_336:
[----:B------:R-:W-:Y:S05]  /*ab00*/  BSYNC B0 ;  /* 0x0000000000007941 */ /* 0x000fea0003800000 */
.L_x_335:
        /* <DEDUP_REMOVED lines=9> */
.L_x_338:
[----:B------:R-:W-:Y:S05]  /*aba0*/  BSYNC B0 ;  /* 0x0000000000007941 */ /* 0x000fea0003800000 */
.L_x_337:
        /* <DEDUP_REMOVED lines=9> */
.L_x_340:
[----:B------:R-:W-:Y:S05]  /*ac40*/  BSYNC B0 ;  /* 0x0000000000007941 */ /* 0x000fea0003800000 */
.L_x_339:
        /* <DEDUP_REMOVED lines=9> */
.L_x_342:
[----:B------:R-:W-:Y:S05]  /*ace0*/  BSYNC B0 ;  /* 0x0000000000007941 */ /* 0x000fea0003800000 */
.L_x_341:
        /* <DEDUP_REMOVED lines=9> */
.L_x_344:
[----:B------:R-:W-:Y:S05]  /*ad80*/  BSYNC B0 ;  /* 0x0000000000007941 */ /* 0x000fea0003800000 */
.L_x_343:
        /* <DEDUP_REMOVED lines=9> */
.L_x_346:
[----:B------:R-:W-:Y:S05]  /*ae20*/  BSYNC B0 ;  /* 0x0000000000007941 */ /* 0x000fea0003800000 */
.L_x_345:
        /* <DEDUP_REMOVED lines=9> */
.L_x_348:
[----:B------:R-:W-:Y:S05]  /*aec0*/  BSYNC B0 ;  /* 0x0000000000007941 */ /* 0x000fea0003800000 */
.L_x_347:
        /* <DEDUP_REMOVED lines=9> */
.L_x_350:
[----:B------:R-:W-:Y:S05]  /*af60*/  BSYNC B0 ;  /* 0x0000000000007941 */ /* 0x000fea0003800000 */
.L_x_349:
        /* <DEDUP_REMOVED lines=9> */
.L_x_352:
[----:B------:R-:W-:Y:S05]  /*b000*/  BSYNC B0 ;  /* 0x0000000000007941 */ /* 0x000fea0003800000 */
.L_x_351:
        /* <DEDUP_REMOVED lines=9> */
.L_x_354:
[----:B------:R-:W-:Y:S05]  /*b0a0*/  BSYNC B0 ;  /* 0x0000000000007941 */ /* 0x000fea0003800000 */
.L_x_353:
        /* <DEDUP_REMOVED lines=9> */
.L_x_356:
[----:B------:R-:W-:Y:S05]  /*b140*/  BSYNC B0 ;  /* 0x0000000000007941 */ /* 0x000fea0003800000 */
.L_x_355:
        /* <DEDUP_REMOVED lines=9> */
.L_x_358:
[----:B------:R-:W-:Y:S05]  /*b1e0*/  BSYNC B0 ;  /* 0x0000000000007941 */ /* 0x000fea0003800000 */
.L_x_357:
        /* <DEDUP_REMOVED lines=9> */
.L_x_360:
[----:B------:R-:W-:Y:S05]  /*b280*/  BSYNC B0 ;  /* 0x0000000000007941 */ /* 0x000fea0003800000 */
.L_x_359:
        /* <DEDUP_REMOVED lines=9> */
.L_x_362:
[----:B------:R-:W-:Y:S05]  /*b320*/  BSYNC B0 ;  /* 0x0000000000007941 */ /* 0x000fea0003800000 */
.L_x_361:
        /* <DEDUP_REMOVED lines=9> */
.L_x_364:
[----:B------:R-:W-:Y:S05]  /*b3c0*/  BSYNC B0 ;  /* 0x0000000000007941 */ /* 0x000fea0003800000 */
.L_x_363:
        /* <DEDUP_REMOVED lines=9> */
.L_x_366:
[----:B------:R-:W-:Y:S05]  /*b460*/  BSYNC B0 ;  /* 0x0000000000007941 */ /* 0x000fea0003800000 */
.L_x_365:
        /* <DEDUP_REMOVED lines=9> */
.L_x_368:
[----:B------:R-:W-:Y:S05]  /*b500*/  BSYNC B0 ;  /* 0x0000000000007941 */ /* 0x000fea0003800000 */
.L_x_367:
        /* <DEDUP_REMOVED lines=9> */
.L_x_370:
[----:B------:R-:W-:Y:S05]  /*b5a0*/  BSYNC B0 ;  /* 0x0000000000007941 */ /* 0x000fea0003800000 */
.L_x_369:
        /* <DEDUP_REMOVED lines=9> */
.L_x_372:
[----:B------:R-:W-:Y:S05]  /*b640*/  BSYNC B0 ;  /* 0x0000000000007941 */ /* 0x000fea0003800000 */
.L_x_371:
        /* <DEDUP_REMOVED lines=9> */
.L_x_374:
[----:B------:R-:W-:Y:S05]  /*b6e0*/  BSYNC B0 ;  /* 0x0000000000007941 */ /* 0x000fea0003800000 */
.L_x_373:
        /* <DEDUP_REMOVED lines=9> */
.L_x_376:
[----:B------:R-:W-:Y:S05]  /*b780*/  BSYNC B0 ;  /* 0x0000000000007941 */ /* 0x000fea0003800000 */
.L_x_375:
        /* <DEDUP_REMOVED lines=9> */
.L_x_378:
[----:B------:R-:W-:Y:S05]  /*b820*/  BSYNC B0 ;  /* 0x0000000000007941 */ /* 0x000fea0003800000 */
.L_x_377:
        /* <DEDUP_REMOVED lines=9> */
.L_x_380:
[----:B------:R-:W-:Y:S05]  /*b8c0*/  BSYNC B0 ;  /* 0x0000000000007941 */ /* 0x000fea0003800000 */
.L_x_379:
        /* <DEDUP_REMOVED lines=9> */
.L_x_382:
[----:B------:R-:W-:Y:S05]  /*b960*/  BSYNC B0 ;  /* 0x0000000000007941 */ /* 0x000fea0003800000 */
.L_x_381:
        /* <DEDUP_REMOVED lines=9> */
.L_x_384:
[----:B------:R-:W-:Y:S05]  /*ba00*/  BSYNC B0 ;  /* 0x0000000000007941 */ /* 0x000fea0003800000 */
.L_x_383:
        /* <DEDUP_REMOVED lines=9> */
.L_x_386:
[----:B------:R-:W-:Y:S05]  /*baa0*/  BSYNC B0 ;  /* 0x0000000000007941 */ /* 0x000fea0003800000 */
.L_x_385:
        /* <DEDUP_REMOVED lines=9> */
.L_x_388:
[----:B------:R-:W-:Y:S05]  /*bb40*/  BSYNC B0 ;  /* 0x0000000000007941 */ /* 0x000fea0003800000 */
.L_x_387:
        /* <DEDUP_REMOVED lines=9> */
.L_x_390:
[----:B------:R-:W-:Y:S05]  /*bbe0*/  BSYNC B0 ;  /* 0x0000000000007941 */ /* 0x000fea0003800000 */
.L_x_389:
        /* <DEDUP_REMOVED lines=9> */
.L_x_392:
[----:B------:R-:W-:Y:S05]  /*bc80*/  BSYNC B0 ;  /* 0x0000000000007941 */ /* 0x000fea0003800000 */
.L_x_391:
        /* <DEDUP_REMOVED lines=9> */
.L_x_394:
[----:B------:R-:W-:Y:S05]  /*bd20*/  BSYNC B0 ;  /* 0x0000000000007941 */ /* 0x000fea0003800000 */
.L_x_393:
        /* <DEDUP_REMOVED lines=9> */
.L_x_396:
[----:B------:R-:W-:Y:S05]  /*bdc0*/  BSYNC B0 ;  /* 0x0000000000007941 */ /* 0x000fea0003800000 */
.L_x_395:
        /* <DEDUP_REMOVED lines=9> */
.L_x_398:
[----:B------:R-:W-:Y:S05]  /*be60*/  BSYNC B0 ;  /* 0x0000000000007941 */ /* 0x000fea0003800000 */
.L_x_397:
        /* <DEDUP_REMOVED lines=9> */
.L_x_400:
[----:B------:R-:W-:Y:S05]  /*bf00*/  BSYNC B0 ;  /* 0x0000000000007941 */ /* 0x000fea0003800000 */
.L_x_399:
[----:B01--45:R-:W-:Y:S01]  /*bf10*/  SHF.L.U32 R4, R15, 0x10, RZ ;  /* 0x000000100f047819 */ /* 0x033fe200000006ff */
        /* <DEDUP_REMOVED lines=8> */
.L_x_402:
[----:B------:R-:W-:Y:S05]  /*bfa0*/  BSYNC B0 ;  /* 0x0000000000007941 */ /* 0x000fea0003800000 */
.L_x_401:
[----:B0----5:R-:W-:Y:S01]  /*bfb0*/  IMAD.U32 R4, R15, 0x10000, RZ ;  /* 0x000100000f047824 */ /* 0x021fe200078e00ff */
[----:B------:R-:W-:Y:S01]  /*bfc0*/  ISETP.GT.AND P1, PT, R0, 0x79, P1 ;  /* 0x000000790000780c */ /* 0x000fe20000f24270 */
[----:B------:R-:W-:Y:S01]  /*bfd0*/  BSSY B0, `(.L_x_403) ;  /* 0x000000b000007945 */ /* 0x000fe20003800000 */
[----:B------:R-:W-:Y:S01]  /*bfe0*/  IADD3 R8, P0, R12, 0xc0, RZ ;  /* 0x000000c00c087810 */ /* 0x000fe20007f1e0ff */
[----:B------:R-:W-:Y:S01]  /*bff0*/  FMUL R5, R4, UR16 ;  /* 0x0000001004057c20 */ /* 0x000fe20008400000 */
[----:B------:R-:W-:-:S03]  /*c000*/  @P2 IMAD.MOV.U32 R4, RZ, RZ, R18 ;  /* 0x000000ffff042224 */ /* 0x000fc600078e0012 */
[----:B------:R-:W-:-:S05]  /*c010*/  FFMA R5, R150, UR13, R5 ;  /* 0x0000000d96057c23 */ /* 0x000fca0008000005 */
[----:B------:R-:W-:-:S04]  /*c020*/  F2FP.BF16.F32.PACK_AB R5, RZ, R5 ;  /* 0x00000005ff05723e */ /* 0x000fc800000010ff */
[----:B------:R-:W-:Y:S01]  /*c030*/  PRMT R9, R5, 0x7610, R9 ;  /* 0x0000761005097816 */ /* 0x000fe20000000009 */
[----:B------:R-:W-:-:S05]  /*c040*/  @P2 IMAD.MOV.U32 R5, RZ, RZ, R19 ;  /* 0x000000ffff052224 */ /* 0x000fca00078e0013 */
[----:B------:R0:W-:Y:S01]  /*c050*/  @P2 STG.E.U16 desc[UR14][R4.64+0xf0], R9 ;  /* 0x0000f00904002986 */ /* 0x0001e2000c10150e */
[----:B------:R-:W-:Y:S05]  /*c060*/  @!P1 BRA `(.L_x_404) ;  /* 0x0000000000049947 */ /* 0x000fea0003800000 */
[----:B------:R4:W5:Y:S02]  /*c070*/  LDG.E.LTC128B.U16 R15, desc[UR14][R6.64+0xf2] ;  /* 0x0000f20e060f7981 */ /* 0x000964000c1e1520 */
.L_x_404:
[----:B------:R-:W-:Y:S05]  /*c080*/  BSYNC B0 ;  /* 0x0000000000007941 */ /* 0x000fea0003800000 */
.L_x_403:
[----:B0----5:R-:W-:Y:S02]  /*c090*/  IMAD.U32 R4, R15, 0x10000, RZ ;  /* 0x000100000f047824 */ /* 0x021fe400078e00ff */
[----:B------:R-:W-:Y:S01]  /*c0a0*/  IMAD.X R12, RZ, RZ, R13, P0 ;  /* 0x000000ffff0c7224 */ /* 0x000fe200000e060d */
[----:B------:R-:W-:Y:S01]  /*c0b0*/  ISETP.GT.AND P0, PT, R14, 0xc0, PT ;  /* 0x000000c00e00780c */ /* 0x000fe20003f04270 */
[----:B------:R-:W-:Y:S01]  /*c0c0*/  FMUL R4, R4, UR16 ;  /* 0x0000001004047c20 */ /* 0x000fe20008400000 */
[----:B-1234-:R-:W-:Y:S02]  /*c0d0*/  IMAD.WIDE.U32 R6, R8, UR20, R10 ;  /* 0x0000001408067c25 */ /* 0x01efe4000f8e000a */
[----:B------:R-:W-:Y:S02]  /*c0e0*/  ISETP.GT.AND P2, PT, R0, RZ, P0 ;  /* 0x000000ff0000720c */ /* 0x000fe40000744270 */
[----:B------:R-:W-:Y:S01]  /*c0f0*/  FFMA R4, R151, UR13, R4 ;  /* 0x0000000d97047c23 */ /* 0x000fe20008000004 */
[----:B------:R-:W-:-:S04]  /*c100*/  IMAD R5, R12, UR20, RZ ;  /* 0x000000140c057c24 */ /* 0x000fc8000f8e02ff */
[----:B------:R-:W-:Y:S01]  /*c110*/  IMAD R13, R8, UR21, R5 ;  /* 0x00000015080d7c24 */ /* 0x000fe2000f8e0205 */
[----:B------:R-:W-:Y:S02]  /*c120*/  F2FP.BF16.F32.PACK_AB R9, RZ, R4 ;  /* 0x00000004ff09723e */ /* 0x000fe400000010ff */
[C---:B------:R-:W-:Y:S01]  /*c130*/  LEA R4, P3, R6.reuse, UR22, 0x1 ;  /* 0x0000001606047c11 */ /* 0x040fe2000f8608ff */
[----:B------:R-:W-:Y:S02]  /*c140*/  IMAD.IADD R5, R7, 0x1, R13 ;  /* 0x0000000107057824 */ /* 0x000fe400078e020d */
[----:B------:R0:W-:Y:S03]  /*c150*/  @P1 STG.E.U16 desc[UR14][R18.64+0xf2], R9 ;  /* 0x0000f20912001986 */ /* 0x0001e6000c10150e */
[----:B------:R-:W-:-:S05]  /*c160*/  LEA.HI.X R5, R6, UR23, R5, 0x1, P3 ;  /* 0x0000001706057c11 */ /* 0x000fca00098f0c05 */
[----:B------:R-:W2:Y:S01]  /*c170*/  @P2 LDG.E.LTC128B.U16 R15, desc[UR14][R4.64] ;  /* 0x0000000e040f2981 */ /* 0x000ea2000c1e1520 */
[----:B------:R-:W-:Y:S01]  /*c180*/  UIMAD UR4, UR19, 0x180, URZ ;  /* 0x00000180130478a4 */ /* 0x000fe2000f8e023f */
[----:B------:R-:W-:Y:S01]  /*c190*/  ISETP.GT.AND P3, PT, R0, 0x1, P0 ;  /* 0x000000010000780c */ /* 0x000fe20000764270 */
[----:B------:R-:W-:Y:S01]  /*c1a0*/  BSSY B0, `(.L_x_405) ;  /* 0x000000d000007945 */ /* 0x000fe20003800000 */
[----:B0-----:R-:W-:-:S04]  /*c1b0*/  IMAD.U32 R9, RZ, RZ, UR18 ;  /* 0x00000012ff097e24 */ /* 0x001fc8000f8e00ff */
[----:B------:R-:W-:-:S04]  /*c1c0*/  IMAD.WIDE.U32 R2, R9, 0x180, R2 ;  /* 0x0000018009027825 */ /* 0x000fc800078e0002 */
[----:B--2---:R-:W-:-:S04]  /*c1d0*/  IMAD.U32 R6, R15, 0x10000, RZ ;  /* 0x000100000f067824 */ /* 0x004fc800078e00ff */
[----:B------:R-:W-:-:S04]  /*c1e0*/  FMUL R7, R6, UR16 ;  /* 0x0000001006077c20 */ /* 0x000fc80008400000 */
[----:B------:R-:W-:-:S05]  /*c1f0*/  FFMA R7, R24, UR13, R7 ;  /* 0x0000000d18077c23 */ /* 0x000fca0008000007 */
[----:B------:R-:W-:Y:S01]  /*c200*/  F2FP.BF16.F32.PACK_AB R6, RZ, R7 ;  /* 0x00000007ff06723e */ /* 0x000fe200000010ff */
[----:B------:R-:W-:-:S03]  /*c210*/  VIADD R7, R3, UR4 ;  /* 0x0000000403077c36 */ /* 0x000fc60008000000 */
[----:B------:R-:W-:Y:S01]  /*c220*/  PRMT R9, R6, 0x7610, R9 ;  /* 0x0000761006097816 */ /* 0x000fe20000000009 */
[----:B------:R-:W-:-:S05]  /*c230*/  @P2 IMAD.MOV.U32 R6, RZ, RZ, R2 ;  /* 0x000000ffff062224 */ /* 0x000fca00078e0002 */
[----:B------:R0:W-:Y:S01]  /*c240*/  @P2 STG.E.U16 desc[UR14][R6.64], R9 ;  /* 0x0000000906002986 */ /* 0x0001e2000c10150e */
[----:B------:R-:W-:Y:S05]  /*c250*/  @!P3 BRA `(.L_x_406) ;  /* 0x000000000004b947 */ /* 0x000fea0003800000 */
[----:B------:R1:W5:Y:S02]  /*c260*/  LDG.E.LTC128B.U16 R15, desc[UR14][R4.64+0x2] ;  /* 0x0000020e040f7981 */ /* 0x000364000c1e1520 */
.L_x_406:
[----:B------:R-:W-:Y:S05]  /*c270*/  BSYNC B0 ;  /* 0x0000000000007941 */ /* 0x000fea0003800000 */
.L_x_405:
[----:B0-----:R-:W-:Y:S01]  /*c280*/  IMAD.WIDE.U32 R8, R8, R17, UR10 ;  /* 0x0000000a08087e25 */ /* 0x001fe2000f8e0011 */
[----:B------:R-:W-:Y:S01]  /*c290*/  ISETP.GT.AND P1, PT, R14, 0xc8, PT ;  /* 0x000000c80e00780c */ /* 0x000fe20003f24270 */
[----:B------:R-:W-:Y:S02]  /*c2a0*/  BSSY B0, `(.L_x_407) ;  /* 0x000000f000007945 */ /* 0x000fe40003800000 */
[----:B-----5:R-:W-:Y:S01]  /*c2b0*/  IMAD.U32 R12, R15, 0x10000, RZ ;  /* 0x000100000f0c7824 */ /* 0x020fe200078e00ff */
[----:B------:R-:W-:Y:S02]  /*c2c0*/  IADD3 R10, P2, R10, R8, RZ ;  /* 0x000000080a0a7210 */ /* 0x000fe40007f5e0ff */
[----:B------:R-:W-:Y:S01]  /*c2d0*/  ISETP.GT.AND P4, PT, R0, RZ, P1 ;  /* 0x000000ff0000720c */ /* 0x000fe20000f84270 */
[----:B------:R-:W-:Y:S01]  /*c2e0*/  FMUL R12, R12, UR16 ;  /* 0x000000100c0c7c20 */ /* 0x000fe20008400000 */
[----:B------:R-:W-:Y:S01]  /*c2f0*/  IADD3.X R9, R11, R13, R9, P2, !PT ;  /* 0x0000000d0b097210 */ /* 0x000fe200017fe409 */
[----:B------:R-:W-:Y:S01]  /*c300*/  @P3 IMAD.MOV.U32 R11, RZ, RZ, R7 ;  /* 0x000000ffff0b3224 */ /* 0x000fe200078e0007 */
[----:B------:R-:W-:Y:S01]  /*c310*/  LEA R8, P2, R10, UR22, 0x1 ;  /* 0x000000160a087c11 */ /* 0x000fe2000f8408ff */
[----:B------:R-:W-:-:S03]  /*c320*/  FFMA R12, R25, UR13, R12 ;  /* 0x0000000d190c7c23 */ /* 0x000fc6000800000c */
[----:B------:R-:W-:Y:S01]  /*c330*/  LEA.HI.X R9, R10, UR23, R9, 0x1, P2 ;  /* 0x000000170a097c11 */ /* 0x000fe200090f0c09 */
[----:B------:R-:W-:Y:S01]  /*c340*/  @P3 IMAD.MOV.U32 R10, RZ, RZ, R2 ;  /* 0x000000ffff0a3224 */ /* 0x000fe200078e0002 */
[----:B------:R-:W-:-:S05]  /*c350*/  F2FP.BF16.F32.PACK_AB R12, RZ, R12 ;  /* 0x0000000cff0c723e */ /* 0x000fca00000010ff */
[----:B------:R0:W-:Y:S01]  /*c360*/  @P3 STG.E.U16 desc[UR14][R10.64+0x2], R12 ;  /* 0x0000020c0a003986 */ /* 0x0001e2000c10150e */
[----:B------:R-:W-:Y:S05]  /*c370*/  @!P4 BRA `(.L_x_408) ;  /* 0x000000000004c947 */ /* 0x000fea0003800000 */
[----:B------:R2:W5:Y:S02]  /*c380*/  LDG.E.LTC128B.U16 R15, desc[UR14][R8.64] ;  /* 0x0000000e080f7981 */ /* 0x000564000c1e1520 */
.L_x_408:
[----:B------:R-:W-:Y:S05]  /*c390*/  BSYNC B0 ;  /* 0x0000000000007941 */ /* 0x000fea0003800000 */
.L_x_407:
[----:B0----5:R-:W-:Y:S01]  /*c3a0*/  IMAD.U32 R10, R15, 0x10000, RZ ;  /* 0x000100000f0a7824 */ /* 0x021fe200078e00ff */
[----:B------:R-:W-:Y:S01]  /*c3b0*/  ISETP.GT.AND P3, PT, R0, 0x1, P1 ;  /* 0x000000010000780c */ /* 0x000fe20000f64270 */
[----:B------:R-:W-:Y:S02]  /*c3c0*/  BSSY B0, `(.L_x_409) ;  /* 0x0000009000007945 */ /* 0x000fe40003800000 */
[----:B------:R-:W-:Y:S01]  /*c3d0*/  FMUL R11, R10, UR16 ;  /* 0x000000100a0b7c20 */ /* 0x000fe20008400000 */
[----:B------:R-:W-:-:S03]  /*c3e0*/  IADD3 R10, P2, R2, UR8, RZ ;  /* 0x00000008020a7c10 */ /* 0x000fc6000ff5e0ff */
[----:B------:R-:W-:-:S05]  /*c3f0*/  FFMA R11, R26, UR13, R11 ;  /* 0x0000000d1a0b7c23 */ /* 0x000fca000800000b */
[----:B------:R-:W-:Y:S02]  /*c400*/  F2FP.BF16.F32.PACK_AB R12, RZ, R11 ;  /* 0x0000000bff0c723e */ /* 0x000fe400000010ff */
[----:B------:R-:W-:-:S05]  /*c410*/  IADD3.X R11, R7, UR5, RZ, P2, !PT ;  /* 0x00000005070b7c10 */ /* 0x000fca00097fe4ff */
[----:B------:R0:W-:Y:S01]  /*c420*/  @P4 STG.E.U16 desc[UR14][R10.64], R12 ;  /* 0x0000000c0a004986 */ /* 0x0001e2000c10150e */
[----:B------:R-:W-:Y:S05]  /*c430*/  @!P3 BRA `(.L_x_410) ;  /* 0x000000000004b947 */ /* 0x000fea0003800000 */
[----:B------:R3:W5:Y:S02]  /*c440*/  LDG.E.LTC128B.U16 R15, desc[UR14][R8.64+0x2] ;  /* 0x0000020e080f7981 */ /* 0x000764000c1e1520 */
.L_x_410:
[----:B------:R-:W-:Y:S05]  /*c450*/  BSYNC B0 ;  /* 0x0000000000007941 */ /* 0x000fea0003800000 */
.L_x_409:
        /* <DEDUP_REMOVED lines=9> */
.L_x_412:
[----:B------:R-:W-:Y:S05]  /*c4f0*/  BSYNC B0 ;  /* 0x0000000000007941 */ /* 0x000fea0003800000 */
.L_x_411:
[----:B0----5:R-:W-:Y:S01]  /*c500*/  IMAD.U32 R12, R15, 0x10000, RZ ;  /* 0x000100000f0c7824 */ /* 0x021fe200078e00ff */
[----:B------:R-:W-:Y:S01]  /*c510*/  ISETP.GT.AND P3, PT, R0, 0x9, P0 ;  /* 0x000000090000780c */ /* 0x000fe20000764270 */
[----:B------:R-:W-:Y:S02]  /*c520*/  BSSY B0, `(.L_x_413) ;  /* 0x000000a000007945 */ /* 0x000fe40003800000 */
        /* <DEDUP_REMOVED lines=9> */
.L_x_414:
[----:B------:R-:W-:Y:S05]  /*c5c0*/  BSYNC B0 ;  /* 0x0000000000007941 */ /* 0x000fea0003800000 */
.L_x_413:
[----:B0----5:R-:W-:Y:S01]  /*c5d0*/  IMAD.U32 R12, R15, 0x10000, RZ ;  /* 0x000100000f0c7824 */ /* 0x021fe200078e00ff */
[----:B------:R-:W-:Y:S01]  /*c5e0*/  ISETP.GT.AND P4, PT, R0, 0x8, P1 ;  /* 0x000000080000780c */ /* 0x000fe20000f84270 */
[----:B------:R-:W-:Y:S01]  /*c5f0*/  @P3 IMAD.MOV.U32 R13, RZ, RZ, R7 ;  /* 0x000000ffff0d3224 */ /* 0x000fe200078e0007 */
[----:B------:R-:W-:Y:S01]  /*c600*/  BSSY B0, `(.L_x_415) ;  /* 0x0000009000007945 */ /* 0x000fe20003800000 */
[----:B------:R-:W-:-:S04]  /*c610*/  FMUL R12, R12, UR16 ;  /* 0x000000100c0c7c20 */ /* 0x000fc80008400000 */
[----:B------:R-:W-:-:S05]  /*c620*/  FFMA R12, R29, UR13, R12 ;  /* 0x0000000d1d0c7c23 */ /* 0x000fca000800000c */
[----:B------:R-:W-:-:S04]  /*c630*/  F2FP.BF16.F32.PACK_AB R12, RZ, R12 ;  /* 0x0000000cff0c723e */ /* 0x000fc800000010ff */
[----:B------:R-:W-:Y:S01]  /*c640*/  PRMT R14, R12, 0x7610, R14 ;  /* 0x000076100c0e7816 */ /* 0x000fe2000000000e */
[----:B------:R-:W-:-:S05]  /*c650*/  @P3 IMAD.MOV.U32 R12, RZ, RZ, R2 ;  /* 0x000000ffff0c3224 */ /* 0x000fca00078e0002 */
[----:B------:R0:W-:Y:S01]  /*c660*/  @P3 STG.E.U16 desc[UR14][R12.64+0x12], R14 ;  /* 0x0000120e0c003986 */ /* 0x0001e2000c10150e */
[----:B------:R-:W-:Y:S05]  /*c670*/  @!P4 BRA `(.L_x_416) ;  /* 0x000000000004c947 */ /* 0x000fea0003800000 */
[----:B------:R0:W5:Y:S02]  /*c680*/  LDG.E.LTC128B.U16 R15, desc[UR14][R8.64+0x10] ;  /* 0x0000100e080f7981 */ /* 0x000164000c1e1520 */
.L_x_416:
[----:B------:R-:W-:Y:S05]  /*c690*/  BSYNC B0 ;  /* 0x0000000000007941 */ /* 0x000fea0003800000 */
.L_x_415:
        /* <DEDUP_REMOVED lines=9> */
.L_x_418:
[----:B------:R-:W-:Y:S05]  /*c730*/  BSYNC B0 ;  /* 0x0000000000007941 */ /* 0x000fea0003800000 */
.L_x_417:
        /* <DEDUP_REMOVED lines=9> */
.L_x_420:
[----:B------:R-:W-:Y:S05]  /*c7d0*/  BSYNC B0 ;  /* 0x0000000000007941 */ /* 0x000fea0003800000 */
.L_x_419:
[----:B0----5:R-:W-:Y:S01]  /*c7e0*/  IMAD.U32 R12, R15, 0x10000, RZ ;  /* 0x000100000f0c7824 */ /* 0x021fe200078e00ff */
[----:B------:R-:W-:Y:S01]  /*c7f0*/  ISETP.GT.AND P3, PT, R0, 0x11, P0 ;  /* 0x000000110000780c */ /* 0x000fe20000764270 */
[----:B------:R-:W-:Y:S02]  /*c800*/  BSSY B0, `(.L_x_421) ;  /* 0x000000a000007945 */ /* 0x000fe40003800000 */
        /* <DEDUP_REMOVED lines=9> */
.L_x_422:
[----:B------:R-:W-:Y:S05]  /*c8a0*/  BSYNC B0 ;  /* 0x0000000000007941 */ /* 0x000fea0003800000 */
.L_x_421:
        /* <DEDUP_REMOVED lines=12> */
.L_x_424:
[----:B------:R-:W-:Y:S05]  /*c970*/  BSYNC B0 ;  /* 0x0000000000007941 */ /* 0x000fea0003800000 */
.L_x_423:
        /* <DEDUP_REMOVED lines=9> */
.L_x_426:
[----:B------:R-:W-:Y:S05]  /*ca10*/  BSYNC B0 ;  /* 0x0000000000007941 */ /* 0x000fea0003800000 */
.L_x_425:
        /* <DEDUP_REMOVED lines=9> */
.L_x_428:
[----:B------:R-:W-:Y:S05]  /*cab0*/  BSYNC B0 ;  /* 0x0000000000007941 */ /* 0x000fea0003800000 */
.L_x_427:
[----:B0----5:R-:W-:Y:S01]  /*cac0*/  IMAD.U32 R12, R15, 0x10000, RZ ;  /* 0x000100000f0c7824 */ /* 0x021fe200078e00ff */
[----:B------:R-:W-:Y:S01]  /*cad0*/  ISETP.GT.AND P3, PT, R0, 0x19, P0 ;  /* 0x000000190000780c */ /* 0x000fe20000764270 */
[----:B------:R-:W-:Y:S02]  /*cae0*/  BSSY B0, `(.L_x_429) ;  /* 0x000000a000007945 */ /* 0x000fe40003800000 */
[----:B------:R-:W-:Y:S01]  /*caf0*/  FMUL R13, R12, UR16 ;  /* 0x000000100c0d7c20 */ /* 0x000fe20008400000 */
[----:B------:R-:W-:-:S03]  /*cb00*/  @P4 IMAD.MOV.U32 R12, RZ, RZ, R2 ;  /* 0x000000ffff0c4224 */ /* 0x000fc600078e0002 */
[----:B------:R-:W-:-:S05]  /*cb10*/  FFMA R13, R36, UR13, R13 ;  /* 0x0000000d240d7c23 */ /* 0x000fca000800000d */
[----:B------:R-:W-:-:S04]  /*cb20*/  F2FP.BF16.F32.PACK_AB R13, RZ, R13 ;  /* 0x0000000dff0d723e */ /* 0x000fc800000010ff */
[----:B------:R-:W-:Y:S02]  /*cb30*/  PRMT R14, R13, 0x7610, R14 ;  /* 0x000076100d0e7816 */ /* 0x000fe4000000000e */
[----:B------:R-:W-:-:S05]  /*cb40*/  @P4 MOV R13, R7 ;  /* 0x00000007000d4202 */ /* 0x000fca0000000f00 */
[----:B------:R0:W-:Y:S01]  /*cb50*/  @P4 STG.E.U16 desc[UR14][R12.64+0x30], R14 ;  /* 0x0000300e0c004986 */ /* 0x0001e2000c10150e */
[----:B------:R-:W-:Y:S05]  /*cb60*/  @!P3 BRA `(.L_x_430) ;  /* 0x000000000004b947 */ /* 0x000fea0003800000 */
[----:B------:R0:W5:Y:S02]  /*cb70*/  LDG.E.LTC128B.U16 R15, desc[UR14][R4.64+0x32] ;  /* 0x0000320e040f7981 */ /* 0x000164000c1e1520 */
.L_x_430:
[----:B------:R-:W-:Y:S05]  /*cb80*/  BSYNC B0 ;  /* 0x0000000000007941 */ /* 0x000fea0003800000 */
.L_x_429:
        /* <DEDUP_REMOVED lines=12> */
.L_x_432:
[----:B------:R-:W-:Y:S05]  /*cc50*/  BSYNC B0 ;  /* 0x0000000000007941 */ /* 0x000fea0003800000 */
.L_x_431:
        /* <DEDUP_REMOVED lines=9> */
.L_x_434:
[----:B------:R-:W-:Y:S05]  /*ccf0*/  BSYNC B0 ;  /* 0x0000000000007941 */ /* 0x000fea0003800000 */
.L_x_433:
        /* <DEDUP_REMOVED lines=9> */
.L_x_436:
[----:B------:R-:W-:Y:S05]  /*cd90*/  BSYNC B0 ;  /* 0x0000000000007941 */ /* 0x000fea0003800000 */
.L_x_435:
        /* <DEDUP_REMOVED lines=12> */
.L_x_438:
[----:B------:R-:W-:Y:S05]  /*ce60*/  BSYNC B0 ;  /* 0x0000000000007941 */ /* 0x000fea0003800000 */
.L_x_437:
        /* <DEDUP_REMOVED lines=12> */
.L_x_440:
[----:B------:R-:W-:Y:S05]  /*cf30*/  BSYNC B0 ;  /* 0x0000000000007941 */ /* 0x000fea0003800000 */
.L_x_439:
        /* <DEDUP_REMOVED lines=9> */
.L_x_442:
[----:B------:R-:W-:Y:S05]  /*cfd0*/  BSYNC B0 ;  /* 0x0000000000007941 */ /* 0x000fea0003800000 */
.L_x_441:
        /* <DEDUP_REMOVED lines=9> */
.L_x_444:
[----:B------:R-:W-:Y:S05]  /*d070*/  BSYNC B0 ;  /* 0x0000000000007941 */ /* 0x000fea0003800000 */
.L_x_443:
        /* <DEDUP_REMOVED lines=12> */
.L_x_446:
[----:B------:R-:W-:Y:S05]  /*d140*/  BSYNC B0 ;  /* 0x0000000000007941 */ /* 0x000fea0003800000 */
.L_x_445:
[----:B0----5:R-:W-:Y:S01]  /*d150*/  SHF.L.U32 R12, R15, 0x10, RZ ;  /* 0x000000100f0c7819 */ /* 0x021fe200000006ff */
[----:B------:R-:W-:Y:S01]  /*d160*/  @P3 IMAD.MOV.U32 R13, RZ, RZ, R7 ;  /* 0x000000ffff0d3224 */ /* 0x000fe200078e0007 */
[----:B------:R-:W-:Y:S01]  /*d170*/  ISETP.GT.AND P4, PT, R0, 0x28, P1 ;  /* 0x000000280000780c */ /* 0x000fe20000f84270 */
[----:B------:R-:W-:Y:S02]  /*d180*/  BSSY B0, `(.L_x_447) ;  /* 0x0000009000007945 */ /* 0x000fe40003800000 */
        /* <DEDUP_REMOVED lines=8> */
.L_x_448:
[----:B------:R-:W-:Y:S05]  /*d210*/  BSYNC B0 ;  /* 0x0000000000007941 */ /* 0x000fea0003800000 */
.L_x_447:
        /* <DEDUP_REMOVED lines=9> */
.L_x_450:
[----:B------:R-:W-:Y:S05]  /*d2b0*/  BSYNC B0 ;  /* 0x0000000000007941 */ /* 0x000fea0003800000 */
.L_x_449:
        /* <DEDUP_REMOVED lines=9> */
.L_x_452:
[----:B------:R-:W-:Y:S05]  /*d350*/  BSYNC B0 ;  /* 0x0000000000007941 */ /* 0x000fea0003800000 */
.L_x_451:
        /* <DEDUP_REMOVED lines=12> */
.L_x_454:
[----:B------:R-:W-:Y:S05]  /*d420*/  BSYNC B0 ;  /* 0x0000000000007941 */ /* 0x000fea0003800000 */
.L_x_453:
        /* <DEDUP_REMOVED lines=12> */
.L_x_456:
[----:B------:R-:W-:Y:S05]  /*d4f0*/  BSYNC B0 ;  /* 0x0000000000007941 */ /* 0x000fea0003800000 */
.L_x_455:
[----:B-----5:R-:W-:Y:S01]  /*d500*/  IMAD.U32 R11, R15, 0x10000, RZ ;  /* 0x000100000f0b7824 */ /* 0x020fe200078e00ff */
[----:B------:R-:W-:Y:S01]  /*d510*/  ISETP.GT.AND P3, PT, R0, 0x31, P1 ;  /* 0x000000310000780c */ /* 0x000fe20000f64270 */
[----:B------:R-:W-:Y:S02]  /*d520*/  BSSY B0, `(.L_x_457) ;  /* 0x0000008000007945 */ /* 0x000fe40003800000 */
[----:B------:R-:W-:-:S04]  /*d530*/  FMUL R11, R11, UR16 ;  /* 0x000000100b0b7c20 */ /* 0x000fc80008400000 */
[----:B------:R-:W-:-:S05]  /*d540*/  FFMA R11, R50, UR13, R11 ;  /* 0x0000000d320b7c23 */ /* 0x000fca000800000b */
[----:B0-----:R-:W-:Y:S02]  /*d550*/  F2FP.BF16.F32.PACK_AB R12, RZ, R11 ;  /* 0x0000000bff0c723e */ /* 0x001fe400000010ff */
[----:B------:R-:W-:-:S05]  /*d560*/  IADD3.X R11, R7, UR5, RZ, P2, !PT ;  /* 0x00000005070b7c10 */ /* 0x000fca00097fe4ff */
[----:B------:R0:W-:Y:S01]  /*d570*/  @P4 STG.E.U16 desc[UR14][R10.64+0x60], R12 ;  /* 0x0000600c0a004986 */ /* 0x0001e2000c10150e */
[----:B------:R-:W-:Y:S05]  /*d580*/  @!P3 BRA `(.L_x_458) ;  /* 0x000000000004b947 */ /* 0x000fea0003800000 */
[----:B------:R0:W5:Y:S02]  /*d590*/  LDG.E.LTC128B.U16 R15, desc[UR14][R8.64+0x62] ;  /* 0x0000620e080f7981 */ /* 0x000164000c1e1520 */
.L_x_458:
[----:B------:R-:W-:Y:S05]  /*d5a0*/  BSYNC B0 ;  /* 0x0000000000007941 */ /* 0x000fea0003800000 */
.L_x_457:
[----:B0----5:R-:W-:Y:S01]  /*d5b0*/  IMAD.U32 R12, R15, 0x10000, RZ ;  /* 0x000100000f0c7824 */ /* 0x021fe200078e00ff */
[----:B------:R-:W-:Y:S01]  /*d5c0*/  ISETP.GT.AND P2, PT, R0, 0x38, P0 ;  /* 0x000000380000780c */ /* 0x000fe20000744270 */
[----:B------:R-:W-:Y:S02]  /*d5d0*/  BSSY B0, `(.L_x_459) ;  /* 0x000000a000007945 */ /* 0x000fe40003800000 */
        /* <DEDUP_REMOVED lines=9> */
.L_x_460:
[----:B------:R-:W-:Y:S05]  /*d670*/  BSYNC B0 ;  /* 0x0000000000007941 */ /* 0x000fea0003800000 */
.L_x_459:
        /* <DEDUP_REMOVED lines=12> */
.L_x_462:
[----:B------:R-:W-:Y:S05]  /*d740*/  BSYNC B0 ;  /* 0x0000000000007941 */ /* 0x000fea0003800000 */
.L_x_461:
        /* <DEDUP_REMOVED lines=12> */
.L_x_464:
[----:B------:R-:W-:Y:S05]  /*d810*/  BSYNC B0 ;  /* 0x0000000000007941 */ /* 0x000fea0003800000 */
.L_x_463:
[----:B0----5:R-:W-:Y:S01]  /*d820*/  IMAD.U32 R12, R15, 0x10000, RZ ;  /* 0x000100000f0c7824 */ /* 0x021fe200078e00ff */
[----:B------:R-:W-:Y:S01]  /*d830*/  ISETP.GT.AND P3, PT, R0, 0x39, P1 ;  /* 0x000000390000780c */ /* 0x000fe20000f64270 */
[----:B------:R-:W-:Y:S02]  /*d840*/  BSSY B0, `(.L_x_465) ;  /* 0x000000a000007945 */ /* 0x000fe40003800000 */
[----:B------:R-:W-:Y:S01]  /*d850*/  FMUL R13, R12, UR16 ;  /* 0x000000100c0d7c20 */ /* 0x000fe20008400000 */
[----:B------:R-:W-:-:S03]  /*d860*/  VIADD R12, R2, UR8 ;  /* 0x00000008020c7c36 */ /* 0x000fc60008000000 */
[----:B------:R-:W-:-:S05]  /*d870*/  FFMA R13, R54, UR13, R13 ;  /* 0x0000000d360d7c23 */ /* 0x000fca000800000d */
[----:B------:R-:W-:-:S04]  /*d880*/  F2FP.BF16.F32.PACK_AB R13, RZ, R13 ;  /* 0x0000000dff0d723e */ /* 0x000fc800000010ff */
[----:B------:R-:W-:Y:S01]  /*d890*/  PRMT R14, R13, 0x7610, R14 ;  /* 0x000076100d0e7816 */ /* 0x000fe2000000000e */
[----:B------:R-:W-:-:S05]  /*d8a0*/  @P2 IMAD.MOV.U32 R13, RZ, RZ, R11 ;  /* 0x000000ffff0d2224 */ /* 0x000fca00078e000b */
[----:B------:R0:W-:Y:S01]  /*d8b0*/  @P2 STG.E.U16 desc[UR14][R12.64+0x70], R14 ;  /* 0x0000700e0c002986 */ /* 0x0001e2000c10150e */
[----:B------:R-:W-:Y:S05]  /*d8c0*/  @!P3 BRA `(.L_x_466) ;  /* 0x000000000004b947 */ /* 0x000fea0003800000 */
[----:B------:R0:W5:Y:S02]  /*d8d0*/  LDG.E.LTC128B.U16 R15, desc[UR14][R8.64+0x72] ;  /* 0x0000720e080f7981 */ /* 0x000164000c1e1520 */
.L_x_466:
[----:B------:R-:W-:Y:S05]  /*d8e0*/  BSYNC B0 ;  /* 0x0000000000007941 */ /* 0x000fea0003800000 */
.L_x_465:
        /* <DEDUP_REMOVED lines=12> */
.L_x_468:
[----:B------:R-:W-:Y:S05]  /*d9b0*/  BSYNC B0 ;  /* 0x0000000000007941 */ /* 0x000fea0003800000 */
.L_x_467:
        /* <DEDUP_REMOVED lines=12> */
.L_x_470:
[----:B------:R-:W-:Y:S05]  /*da80*/  BSYNC B0 ;  /* 0x0000000000007941 */ /* 0x000fea0003800000 */
.L_x_469:
        /* <DEDUP_REMOVED lines=12> */
.L_x_472:
[----:B------:R-:W-:Y:S05]  /*db50*/  BSYNC B0 ;  /* 0x0000000000007941 */ /* 0x000fea0003800000 */
.L_x_471:
[----:B0----5:R-:W-:Y:S01]  /*db60*/  IMAD.U32 R12, R15, 0x10000, RZ ;  /* 0x000100000f0c7824 */ /* 0x021fe200078e00ff */
[----:B------:R-:W-:Y:S01]  /*db70*/  ISETP.GT.AND P3, PT, R0, 0x41, P1 ;  /* 0x000000410000780c */ /* 0x000fe20000f64270 */
[----:B------:R-:W-:Y:S02]  /*db80*/  BSSY B0, `(.L_x_473) ;  /* 0x000000a000007945 */ /* 0x000fe40003800000 */
[----:B------:R-:W-:Y:S01]  /*db90*/  FMUL R13, R12, UR16 ;  /* 0x000000100c0d7c20 */ /* 0x000fe20008400000 */
[----:B------:R-:W-:-:S03]  /*dba0*/  IADD3 R12, R2, UR8, RZ ;  /* 0x00000008020c7c10 */ /* 0x000fc6000fffe0ff */
[----:B------:R-:W-:-:S05]  /*dbb0*/  FFMA R13, R58, UR13, R13 ;  /* 0x0000000d3a0d7c23 */ /* 0x000fca000800000d */
[----:B------:R-:W-:-:S04]  /*dbc0*/  F2FP.BF16.F32.PACK_AB R13, RZ, R13 ;  /* 0x0000000dff0d723e */ /* 0x000fc800000010ff */
[----:B------:R-:W-:Y:S01]  /*dbd0*/  PRMT R14, R13, 0x7610, R14 ;  /* 0x000076100d0e7816 */ /* 0x000fe2000000000e */
[----:B------:R-:W-:-:S05]  /*dbe0*/  @P2 IMAD.MOV.U32 R13, RZ, RZ, R11 ;  /* 0x000000ffff0d2224 */ /* 0x000fca00078e000b */
[----:B------:R0:W-:Y:S01]  /*dbf0*/  @P2 STG.E.U16 desc[UR14][R12.64+0x80], R14 ;  /* 0x0000800e0c002986 */ /* 0x0001e2000c10150e */
[----:B------:R-:W-:Y:S05]  /*dc00*/  @!P3 BRA `(.L_x_474) ;  /* 0x000000000004b947 */ /* 0x000fea0003800000 */
[----:B------:R0:W5:Y:S02]  /*dc10*/  LDG.E.LTC128B.U16 R15, desc[UR14][R8.64+0x82] ;  /* 0x0000820e080f7981 */ /* 0x000164000c1e1520 */
.L_x_474:
[----:B------:R-:W-:Y:S05]  /*dc20*/  BSYNC B0 ;  /* 0x0000000000007941 */ /* 0x000fea0003800000 */
.L_x_473:
        /* <DEDUP_REMOVED lines=12> */
.L_x_476:
[----:B------:R-:W-:Y:S05]  /*dcf0*/  BSYNC B0 ;  /* 0x0000000000007941 */ /* 0x000fea0003800000 */
.L_x_475:
        /* <DEDUP_REMOVED lines=12> */
.L_x_478:
[----:B------:R-:W-:Y:S05]  /*ddc0*/  BSYNC B0 ;  /* 0x0000000000007941 */ /* 0x000fea0003800000 */
.L_x_477:
        /* <DEDUP_REMOVED lines=12> */
.L_x_480:
[----:B------:R-:W-:Y:S05]  /*de90*/  BSYNC B0 ;  /* 0x0000000000007941 */ /* 0x000fea0003800000 */
.L_x_479:
        /* <DEDUP_REMOVED lines=12> */
.L_x_482:
[----:B------:R-:W-:Y:S05]  /*df60*/  BSYNC B0 ;  /* 0x0000000000007941 */ /* 0x000fea0003800000 */
.L_x_481:
        /* <DEDUP_REMOVED lines=12> */
.L_x_484:
[----:B------:R-:W-:Y:S05]  /*e030*/  BSYNC B0 ;  /* 0x0000000000007941 */ /* 0x000fea0003800000 */
.L_x_483:
[----:B0----5:R-:W-:Y:S01]  /*e040*/  SHF.L.U32 R12, R15, 0x10, RZ ;  /* 0x000000100f0c7819 */ /* 0x021fe200000006ff */
[----:B------:R-:W-:Y:S01]  /*e050*/  BSSY B0, `(.L_x_485) ;  /* 0x000000b000007945 */ /* 0x000fe20003800000 */
[----:B------:R-:W-:-:S03]  /*e060*/  ISETP.GT.AND P3, PT, R0, 0x51, P0 ;  /* 0x000000510000780c */ /* 0x000fc60000764270 */
        /* <DEDUP_REMOVED lines=9> */
.L_x_486:
[----:B------:R-:W-:Y:S05]  /*e100*/  BSYNC B0 ;  /* 0x0000000000007941 */ /* 0x000fea0003800000 */
.L_x_485:
        /* <DEDUP_REMOVED lines=12> */
.L_x_488:
[----:B------:R-:W-:Y:S05]  /*e1d0*/  BSYNC B0 ;  /* 0x0000000000007941 */ /* 0x000fea0003800000 */
.L_x_487:
        /* <DEDUP_REMOVED lines=12> */
.L_x_490:
[----:B------:R-:W-:Y:S05]  /*e2a0*/  BSYNC B0 ;  /* 0x0000000000007941 */ /* 0x000fea0003800000 */
.L_x_489:
        /* <DEDUP_REMOVED lines=12> */
.L_x_492:
[----:B------:R-:W-:Y:S05]  /*e370*/  BSYNC B0 ;  /* 0x0000000000007941 */ /* 0x000fea0003800000 */
.L_x_491:
        /* <DEDUP_REMOVED lines=12> */
.L_x_494:
[----:B------:R-:W-:Y:S05]  /*e440*/  BSYNC B0 ;  /* 0x0000000000007941 */ /* 0x000fea0003800000 */
.L_x_493:
[----:B0----5:R-:W-:Y:S01]  /*e450*/  IMAD.U32 R12, R15, 0x10000, RZ ;  /* 0x000100000f0c7824 */ /* 0x021fe200078e00ff */
[----:B------:R-:W-:Y:S01]  /*e460*/  @P3 MOV R13, R7 ;  /* 0x00000007000d3202 */ /* 0x000fe20000000f00 */
[----:B------:R-:W-:Y:S01]  /*e470*/  BSSY B0, `(.L_x_495) ;  /* 0x000000a000007945 */ /* 0x000fe20003800000 */
[----:B------:R-:W-:Y:S01]  /*e480*/  ISETP.GT.AND P2, PT, R0, 0x58, P1 ;  /* 0x000000580000780c */ /* 0x000fe20000f44270 */
        /* <DEDUP_REMOVED lines=8> */
.L_x_496:
[----:B------:R-:W-:Y:S05]  /*e510*/  BSYNC B0 ;  /* 0x0000000000007941 */ /* 0x000fea0003800000 */
.L_x_495:
        /* <DEDUP_REMOVED lines=12> */
.L_x_498:
[----:B------:R-:W-:Y:S05]  /*e5e0*/  BSYNC B0 ;  /* 0x0000000000007941 */ /* 0x000fea0003800000 */
.L_x_497:
        /* <DEDUP_REMOVED lines=12> */
.L_x_500:
[----:B------:R-:W-:Y:S05]  /*e6b0*/  BSYNC B0 ;  /* 0x0000000000007941 */ /* 0x000fea0003800000 */
.L_x_499:
        /* <DEDUP_REMOVED lines=12> */
.L_x_502:
[----:B------:R-:W-:Y:S05]  /*e780*/  BSYNC B0 ;  /* 0x0000000000007941 */ /* 0x000fea0003800000 */
.L_x_501:
        /* <DEDUP_REMOVED lines=12> */
.L_x_504:
[----:B------:R-:W-:Y:S05]  /*e850*/  BSYNC B0 ;  /* 0x0000000000007941 */ /* 0x000fea0003800000 */
.L_x_503:
        /* <DEDUP_REMOVED lines=12> */
.L_x_506:
[----:B------:R-:W-:Y:S05]  /*e920*/  BSYNC B0 ;  /* 0x0000000000007941 */ /* 0x000fea0003800000 */
.L_x_505:
[----:B0----5:R-:W-:Y:S01]  /*e930*/  IMAD.U32 R12, R15, 0x10000, RZ ;  /* 0x000100000f0c7824 */ /* 0x021fe200078e00ff */
[----:B------:R-:W-:Y:S01]  /*e940*/  ISETP.GT.AND P2, PT, R0, 0x68, P0 ;  /* 0x000000680000780c */ /* 0x000fe20000744270 */
[----:B------:R-:W-:Y:S02]  /*e950*/  BSSY B0, `(.L_x_507) ;  /* 0x000000a000007945 */ /* 0x000fe40003800000 */
[----:B------:R-:W-:-:S04]  /*e960*/  FMUL R12, R12, UR16 ;  /* 0x000000100c0c7c20 */ /* 0x000fc80008400000 */
[----:B------:R-:W-:-:S05]  /*e970*/  FFMA R12, R75, UR13, R12 ;  /* 0x0000000d4b0c7c23 */ /* 0x000fca000800000c */
[----:B------:R-:W-:Y:S02]  /*e980*/  F2FP.BF16.F32.PACK_AB R13, RZ, R12 ;  /* 0x0000000cff0d723e */ /* 0x000fe400000010ff */
[----:B------:R-:W-:Y:S02]  /*e990*/  IADD3 R12, R2, UR8, RZ ;  /* 0x00000008020c7c10 */ /* 0x000fe4000fffe0ff */
[----:B------:R-:W-:Y:S01]  /*e9a0*/  PRMT R14, R13, 0x7610, R14 ;  /* 0x000076100d0e7816 */ /* 0x000fe2000000000e */
[----:B------:R-:W-:-:S05]  /*e9b0*/  @P3 IMAD.MOV.U32 R13, RZ, RZ, R11 ;  /* 0x000000ffff0d3224 */ /* 0x000fca00078e000b */
[----:B------:R0:W-:Y:S01]  /*e9c0*/  @P3 STG.E.U16 desc[UR14][R12.64+0xc2], R14 ;  /* 0x0000c20e0c003986 */ /* 0x0001e2000c10150e */
[----:B------:R-:W-:Y:S05]  /*e9d0*/  @!P2 BRA `(.L_x_508) ;  /* 0x000000000004a947 */ /* 0x000fea0003800000 */
[----:B------:R0:W5:Y:S02]  /*e9e0*/  LDG.E.LTC128B.U16 R15, desc[UR14][R4.64+0xd0] ;  /* 0x0000d00e040f7981 */ /* 0x000164000c1e1520 */
.L_x_508:
[----:B------:R-:W-:Y:S05]  /*e9f0*/  BSYNC B0 ;  /* 0x0000000000007941 */ /* 0x000fea0003800000 */
.L_x_507:
        /* <DEDUP_REMOVED lines=12> */
.L_x_510:
[----:B------:R-:W-:Y:S05]  /*eac0*/  BSYNC B0 ;  /* 0x0000000000007941 */ /* 0x000fea0003800000 */
.L_x_509:
        /* <DEDUP_REMOVED lines=12> */
.L_x_512:
[----:B------:R-:W-:Y:S05]  /*eb90*/  BSYNC B0 ;  /* 0x0000000000007941 */ /* 0x000fea0003800000 */
.L_x_511:
        /* <DEDUP_REMOVED lines=12> */
.L_x_514:
[----:B------:R-:W-:Y:S05]  /*ec60*/  BSYNC B0 ;  /* 0x0000000000007941 */ /* 0x000fea0003800000 */
.L_x_513:
        /* <DEDUP_REMOVED lines=12> */
.L_x_516:
[----:B------:R-:W-:Y:S05]  /*ed30*/  BSYNC B0 ;  /* 0x0000000000007941 */ /* 0x000fea0003800000 */
.L_x_515:
        /* <DEDUP_REMOVED lines=12> */
.L_x_518:
[----:B------:R-:W-:Y:S05]  /*ee00*/  BSYNC B0 ;  /* 0x0000000000007941 */ /* 0x000fea0003800000 */
.L_x_517:
        /* <DEDUP_REMOVED lines=12> */
.L_x_520:
[----:B------:R-:W-:Y:S05]  /*eed0*/  BSYNC B0 ;  /* 0x0000000000007941 */ /* 0x000fea0003800000 */
.L_x_519:
        /* <DEDUP_REMOVED lines=12> */
.L_x_522:
[----:B------:R-:W-:Y:S05]  /*efa0*/  BSYNC B0 ;  /* 0x0000000000007941 */ /* 0x000fea0003800000 */
.L_x_521:
        /* <DEDUP_REMOVED lines=12> */
.L_x_524:
[----:B------:R-:W-:Y:S05]  /*f070*/  BSYNC B0 ;  /* 0x0000000000007941 */ /* 0x000fea0003800000 */
.L_x_523:
        /* <DEDUP_REMOVED lines=12> */
.L_x_526:
[----:B------:R-:W-:Y:S05]  /*f140*/  BSYNC B0 ;  /* 0x0000000000007941 */ /* 0x000fea0003800000 */
.L_x_525:
[----:B01--45:R-:W-:Y:S01]  /*f150*/  IMAD.U32 R4, R15, 0x10000, RZ ;  /* 0x000100000f047824 */ /* 0x033fe200078e00ff */
[----:B------:R-:W-:Y:S01]  /*f160*/  ISETP.GT.AND P2, PT, R0, 0x78, P1 ;  /* 0x000000780000780c */ /* 0x000fe20000f44270 */
[----:B------:R-:W-:Y:S01]  /*f170*/  @P0 IMAD.MOV.U32 R6, RZ, RZ, R2 ;  /* 0x000000ffff060224 */ /* 0x000fe200078e0002 */
[----:B------:R-:W-:Y:S01]  /*f180*/  BSSY B0, `(.L_x_527) ;  /* 0x0000007000007945 */ /* 0x000fe20003800000 */
[----:B------:R-:W-:-:S04]  /*f190*/  FMUL R4, R4, UR16 ;  /* 0x0000001004047c20 */ /* 0x000fc80008400000 */
[----:B------:R-:W-:-:S05]  /*f1a0*/  FFMA R4, R85, UR13, R4 ;  /* 0x0000000d55047c23 */ /* 0x000fca0008000004 */
[----:B------:R-:W-:-:S05]  /*f1b0*/  F2FP.BF16.F32.PACK_AB R4, RZ, R4 ;  /* 0x00000004ff04723e */ /* 0x000fca00000010ff */
[----:B------:R0:W-:Y:S01]  /*f1c0*/  @P0 STG.E.U16 desc[UR14][R6.64+0xf2], R4 ;  /* 0x0000f20406000986 */ /* 0x0001e2000c10150e */
[----:B------:R-:W-:Y:S05]  /*f1d0*/  @!P2 BRA `(.L_x_528) ;  /* 0x000000000004a947 */ /* 0x000fea0003800000 */
[----:B------:R1:W5:Y:S02]  /*f1e0*/  LDG.E.LTC128B.U16 R15, desc[UR14][R8.64+0xf0] ;  /* 0x0000f00e080f7981 */ /* 0x000364000c1e1520 */
.L_x_528:
[----:B------:R-:W-:Y:S05]  /*f1f0*/  BSYNC B0 ;  /* 0x0000000000007941 */ /* 0x000fea0003800000 */
.L_x_527:
[----:B0----5:R-:W-:Y:S01]  /*f200*/  IMAD.U32 R4, R15, 0x10000, RZ ;  /* 0x000100000f047824 */ /* 0x021fe200078e00ff */
[----:B------:R-:W-:Y:S01]  /*f210*/  ISETP.GT.AND P1, PT, R0, 0x79, P1 ;  /* 0x000000790000780c */ /* 0x000fe20000f24270 */
[----:B------:R-:W-:Y:S02]  /*f220*/  BSSY B0, `(.L_x_529) ;  /* 0x000000a000007945 */ /* 0x000fe40003800000 */
[----:B------:R-:W-:Y:S01]  /*f230*/  FMUL R5, R4, UR16 ;  /* 0x0000001004057c20 */ /* 0x000fe20008400000 */
[----:B------:R-:W-:-:S03]  /*f240*/  VIADD R4, R2, UR8 ;  /* 0x0000000802047c36 */ /* 0x000fc60008000000 */
[----:B------:R-:W-:-:S05]  /*f250*/  FFMA R5, R86, UR13, R5 ;  /* 0x0000000d56057c23 */ /* 0x000fca0008000005 */
[----:B------:R-:W-:-:S04]  /*f260*/  F2FP.BF16.F32.PACK_AB R5, RZ, R5 ;  /* 0x00000005ff05723e */ /* 0x000fc800000010ff */
[----:B------:R-:W-:Y:S02]  /*f270*/  PRMT R0, R5, 0x7610, R0 ;  /* 0x0000761005007816 */ /* 0x000fe40000000000 */
[----:B------:R-:W-:-:S05]  /*f280*/  @P2 MOV R5, R11 ;  /* 0x0000000b00052202 */ /* 0x000fca0000000f00 */
[----:B------:R0:W-:Y:S01]  /*f290*/  @P2 STG.E.U16 desc[UR14][R4.64+0xf0], R0 ;  /* 0x0000f00004002986 */ /* 0x0001e2000c10150e */
[----:B------:R-:W-:Y:S05]  /*f2a0*/  @!P1 BRA `(.L_x_530) ;  /* 0x0000000000049947 */ /* 0x000fea0003800000 */
[----:B------:R4:W5:Y:S02]  /*f2b0*/  LDG.E.LTC128B.U16 R15, desc[UR14][R8.64+0xf2] ;  /* 0x0000f20e080f7981 */ /* 0x000964000c1e1520 */
.L_x_530:
[----:B------:R-:W-:Y:S05]  /*f2c0*/  BSYNC B0 ;  /* 0x0000000000007941 */ /* 0x000fea0003800000 */
.L_x_529:
[----:B-----5:R-:W-:Y:S02]  /*f2d0*/  IMAD.U32 R15, R15, 0x10000, RZ ;  /* 0x000100000f0f7824 */ /* 0x020fe400078e00ff */
[----:B------:R-:W-:Y:S02]  /*f2e0*/  VIADD R2, R2, UR8 ;  /* 0x0000000802027c36 */ /* 0x000fe40008000000 */
[----:B0-----:R-:W-:-:S04]  /*f2f0*/  FMUL R0, R15, UR16 ;  /* 0x000000100f007c20 */ /* 0x001fc80008400000 */
[----:B------:R-:W-:Y:S01]  /*f300*/  FFMA R0, R87, UR13, R0 ;  /* 0x0000000d57007c23 */ /* 0x000fe20008000000 */
[----:B------:R-:W-:Y:S06]  /*f310*/  @!P1 EXIT ;  /* 0x000000000000994d */ /* 0x000fec0003800000 */
[----:B------:R-:W-:Y:S01]  /*f320*/  F2FP.BF16.F32.PACK_AB R0, RZ, R0 ;  /* 0x00000000ff00723e */ /* 0x000fe200000010ff */
[----:B------:R-:W-:-:S05]  /*f330*/  IMAD.MOV.U32 R3, RZ, RZ, R11 ;  /* 0x000000ffff037224 */ /* 0x000fca00078e000b */
[----:B------:R-:W-:Y:S01]  /*f340*/  STG.E.U16 desc[UR14][R2.64+0xf2], R0 ;  /* 0x0000f20002007986 */ /* 0x000fe2000c10150e */
[----:B------:R-:W-:Y:S05]  /*f350*/  EXIT ;  /* 0x000000000000794d */ /* 0x000fea0003800000 */
.L_x_28:
[----:B------:R-:W2:Y:S01]  /*f360*/  LDL.LU R7, [R1+0x8] ;  /* 0x0000080001077983 */ /* 0x000ea20000300800 */
[----:B------:R-:W-:-:S03]  /*f370*/  ULDC.64 UR6, c[0x0][0x650] ;  /* 0x0001940000067ab9 */ /* 0x000fc60000000a00 */
[----:B-1----:R-:W3:Y:S04]  /*f380*/  LDL.LU R6, [R1+0xc] ;  /* 0x00000c0001067983 */ /* 0x002ee80000300800 */
[----:B------:R-:W4:Y:S04]  /*f390*/  LDL.LU R8, [R1+0x18] ;  /* 0x0000180001087983 */ /* 0x000f280000300800 */
[----:B------:R-:W5:Y:S04]  /*f3a0*/  LDL.LU R252, [R1+0x4c] ;  /* 0x00004c0001fc7983 */ /* 0x000f680000300800 */
        /* <DEDUP_REMOVED lines=35> */
[----:B------:R-:W5:Y:S01]  /*f5e0*/  LDL.LU R232, [R1+0xdc] ;  /* 0x0000dc0001e87983 */ /* 0x000f620000300800 */
[----:B------:R-:W-:-:S03]  /*f5f0*/  LEA R2, P2, R4, UR6, 0x1 ;  /* 0x0000000604027c11 */ /* 0x000fc6000f8408ff */
[----:B------:R-:W5:Y:S04]  /*f600*/  LDL.LU R231, [R1+0xe0] ;  /* 0x0000e00001e77983 */ /* 0x000f680000300800 */
[----:B------:R-:W5:Y:S04]  /*f610*/  LDL.LU R233, [R1+0xe4] ;  /* 0x0000e40001e97983 */ /* 0x000f680000300800 */
[----:B------:R-:W5:Y:S04]  /*f620*/  LDL.LU R234, [R1+0xe8] ;  /* 0x0000e80001ea7983 */ /* 0x000f680000300800 */
[----:B------:R-:W5:Y:S01]  /*f630*/  LDL.LU R235, [R1+0xec] ;  /* 0x0000ec0001eb7983 */ /* 0x000f620000300800 */
[----:B------:R-:W-:-:S03]  /*f640*/  LEA.HI.X R3, R4, UR7, R3, 0x1, P2 ;  /* 0x0000000704037c11 */ /* 0x000fc600090f0c03 */
[----:B------:R-:W5:Y:S04]  /*f650*/  LDL.LU R236, [R1+0xf0] ;  /* 0x0000f00001ec7983 */ /* 0x000f680000300800 */
[----:B------:R-:W5:Y:S04]  /*f660*/  LDL.LU R237, [R1+0xf4] ;  /* 0x0000f40001ed7983 */ /* 0x000f680000300800 */
[----:B------:R-:W5:Y:S04]  /*f670*/  LDL.LU R238, [R1+0xf8] ;  /* 0x0000f80001ee7983 */ /* 0x000f680000300800 */
[----:B------:R-:W5:Y:S04]  /*f680*/  LDL.LU R239, [R1+0xfc] ;  /* 0x0000fc0001ef7983 */ /* 0x000f680000300800 */
[----:B------:R-:W4:Y:S04]  /*f690*/  LDL.LU R4, [R1+0x4] ;  /* 0x0000040001047983 */ /* 0x000f280000300800 */
[----:B------:R-:W5:Y:S01]  /*f6a0*/  LDL.LU R5, [R1] ;  /* 0x0000000001057983 */ /* 0x000f620000300800 */
[----:B------:R-:W-:Y:S01]  /*f6b0*/  ISETP.GT.AND P2, PT, R0, 0x1, P0 ;  /* 0x000000010000780c */ /* 0x000fe20000744270 */
[----:B------:R-:W-:-:S02]  /*f6c0*/  USHF.L.U32 UR9, UR4, 0x1, URZ ;  /* 0x0000000104097899 */ /* 0x000fc4000800063f */
[----:B------:R-:W-:Y:S01]  /*f6d0*/  USHF.L.U64.HI UR8, UR4, 0x1, UR5 ;  /* 0x0000000104087899 */ /* 0x000fe20008010205 */
[----:B--2---:R-:W-:Y:S01]  /*f6e0*/  FMUL R7, R7, UR13 ;  /* 0x0000000d07077c20 */ /* 0x004fe20008400000 */
[----:B---3--:R-:W-:-:S04]  /*f6f0*/  FMUL R6, R6, UR13 ;  /* 0x0000000d06067c20 */ /* 0x008fc80008400000 */
[----:B------:R-:W-:Y:S02]  /*f700*/  F2FP.BF16.F32.PACK_AB R7, RZ, R7 ;  /* 0x00000007ff07723e */ /* 0x000fe400000010ff */
[----:B------:R-:W-:Y:S01]  /*f710*/  F2FP.BF16.F32.PACK_AB R6, RZ, R6 ;  /* 0x00000006ff06723e */ /* 0x000fe200000010ff */
[----:B----4-:R-:W-:Y:S01]  /*f720*/  FMUL R4, R4, UR13 ;  /* 0x0000000d04047c20 */ /* 0x010fe20008400000 */
[----:B-----5:R-:W-:-:S04]  /*f730*/  FMUL R5, R5, UR13 ;  /* 0x0000000d05057c20 */ /* 0x020fc80008400000 */
[----:B------:R-:W-:Y:S02]  /*f740*/  F2FP.BF16.F32.PACK_AB R4, RZ, R4 ;  /* 0x00000004ff04723e */ /* 0x000fe400000010ff */
[----:B------:R-:W-:-:S03]  /*f750*/  F2FP.BF16.F32.PACK_AB R5, RZ, R5 ;  /* 0x00000005ff05723e */ /* 0x000fc600000010ff */
[----:B------:R1:W-:Y:S04]  /*f760*/  @P2 STG.E.U16 desc[UR14][R2.64+0x2], R4 ;  /* 0x0000020402002986 */ /* 0x0003e8000c10150e */
[----:B------:R2:W-:Y:S01]  /*f770*/  @P1 STG.E.U16 desc[UR14][R2.64], R5 ;  /* 0x0000000502001986 */ /* 0x0005e2000c10150e */
[----:B------:R-:W-:-:S04]  /*f780*/  ISETP.GT.AND P1, PT, R14, 0x8, PT ;  /* 0x000000080e00780c */ /* 0x000fc80003f24270 */
[----:B------:R-:W-:Y:S02]  /*f790*/  ISETP.GT.AND P2, PT, R0, RZ, P1 ;  /* 0x000000ff0000720c */ /* 0x000fe40000f44270 */
[----:B-1----:R-:W-:-:S04]  /*f7a0*/  IADD3 R4, P3, R2, UR9, RZ ;  /* 0x0000000902047c10 */ /* 0x002fc8000ff7e0ff */
[----:B--2---:R-:W-:-:S07]  /*f7b0*/  IADD3.X R5, R3, UR8, RZ, P3, !PT ;  /* 0x0000000803057c10 */ /* 0x004fce0009ffe4ff */
[----:B------:R1:W-:Y:S01]  /*f7c0*/  @P2 STG.E.U16 desc[UR14][R4.64], R7 ;  /* 0x0000000704002986 */ /* 0x0003e2000c10150e */
[----:B------:R-:W-:-:S03]  /*f7d0*/  ISETP.GT.AND P2, PT, R0, 0x1, P1 ;  /* 0x000000010000780c */ /* 0x000fc60000f44270 */
[----:B-1----:R-:W2:Y:S10]  /*f7e0*/  LDL.LU R7, [R1+0x14] ;  /* 0x0000140001077983 */ /* 0x002eb40000300800 */
[----:B------:R1:W-:Y:S04]  /*f7f0*/  @P2 STG.E.U16 desc[UR14][R4.64+0x2], R6 ;  /* 0x0000020604002986 */ /* 0x0003e8000c10150e */
[----:B-1----:R-:W3:Y:S01]  /*f800*/  LDL.LU R6, [R1+0x10] ;  /* 0x0000100001067983 */ /* 0x002ee20000300800 */
[----:B------:R-:W-:Y:S01]  /*f810*/  ISETP.GT.AND P2, PT, R0, 0x8, P0 ;  /* 0x000000080000780c */ /* 0x000fe20000744270 */
[----:B------:R-:W-:Y:S01]  /*f820*/  FMUL R8, R8, UR13 ;  /* 0x0000000d08087c20 */ /* 0x000fe20008400000 */
[----:B------:R-:W-:-:S02]  /*f830*/  ISETP.GT.AND P3, PT, R0, 0x9, P0 ;  /* 0x000000090000780c */ /* 0x000fc40000764270 */
[----:B------:R-:W-:Y:S01]  /*f840*/  ISETP.GT.AND P4, PT, R0, 0x8, P1 ;  /* 0x000000080000780c */ /* 0x000fe20000f84270 */
[----:B--2---:R-:W-:-:S05]  /*f850*/  FMUL R7, R7, UR13 ;  /* 0x0000000d07077c20 */ /* 0x004fca0008400000 */
[----:B------:R-:W-:Y:S01]  /*f860*/  F2FP.BF16.F32.PACK_AB R7, RZ, R7 ;  /* 0x00000007ff07723e */ /* 0x000fe200000010ff */
[----:B---3--:R-:W-:-:S05]  /*f870*/  FMUL R6, R6, UR13 ;  /* 0x0000000d06067c20 */ /* 0x008fca0008400000 */
[----:B------:R-:W-:-:S04]  /*f880*/  F2FP.BF16.F32.PACK_AB R6, RZ, R6 ;  /* 0x00000006ff06723e */ /* 0x000fc800000010ff */
[----:B------:R-:W-:Y:S02]  /*f890*/  PRMT R9, R6, 0x7610, R9 ;  /* 0x0000761006097816 */ /* 0x000fe40000000009 */
[----:B------:R-:W-:Y:S01]  /*f8a0*/  F2FP.BF16.F32.PACK_AB R6, RZ, R8 ;  /* 0x00000008ff06723e */ /* 0x000fe200000010ff */
[----:B------:R1:W-:Y:S04]  /*f8b0*/  @P3 STG.E.U16 desc[UR14][R2.64+0x12], R7 ;  /* 0x0000120702003986 */ /* 0x0003e8000c10150e */
[----:B------:R-:W2:Y:S04]  /*f8c0*/  LDL.LU R8, [R1+0x28] ;  /* 0x0000280001087983 */ /* 0x000ea80000300800 */
[----:B------:R-:W-:Y:S04]  /*f8d0*/  @P2 STG.E.U16 desc[UR14][R2.64+0x10], R9 ;  /* 0x0000100902002986 */ /* 0x000fe8000c10150e */
[----:B-1----:R-:W3:Y:S04]  /*f8e0*/  LDL.LU R7, [R1+0x24] ;  /* 0x0000240001077983 */ /* 0x002ee80000300800 */
[----:B------:R1:W-:Y:S04]  /*f8f0*/  @P4 STG.E.U16 desc[UR14][R4.64+0x10], R6 ;  /* 0x0000100604004986 */ /* 0x0003e8000c10150e */
[----:B-1----:R-:W4:Y:S01]  /*f900*/  LDL.LU R6, [R1+0x1c] ;  /* 0x00001c0001067983 */ /* 0x002f220000300800 */
[----:B------:R-:W-:Y:S01]  /*f910*/  ISETP.GT.AND P2, PT, R0, 0x9, P1 ;  /* 0x000000090000780c */ /* 0x000fe20000f44270 */
[----:B----4-:R-:W-:-:S05]  /*f920*/  FMUL R6, R6, UR13 ;  /* 0x0000000d06067c20 */ /* 0x010fca0008400000 */
[----:B------:R-:W-:-:S07]  /*f930*/  F2FP.BF16.F32.PACK_AB R6, RZ, R6 ;  /* 0x00000006ff06723e */ /* 0x000fce00000010ff */
[----:B------:R1:W-:Y:S04]  /*f940*/  @P2 STG.E.U16 desc[UR14][R4.64+0x12], R6 ;  /* 0x0000120604002986 */ /* 0x0003e8000c10150e */
[----:B-1----:R-:W4:Y:S01]  /*f950*/  LDL.LU R6, [R1+0x20] ;  /* 0x0000200001067983 */ /* 0x002f220000300800 */
[----:B--2---:R-:W-:Y:S01]  /*f960*/  FMUL R8, R8, UR13 ;  /* 0x0000000d08087c20 */ /* 0x004fe20008400000 */
[C---:B------:R-:W-:Y:S01]  /*f970*/  ISETP.GT.AND P2, PT, R0.reuse, 0x10, P0 ;  /* 0x000000100000780c */ /* 0x040fe20000744270 */
[----:B---3--:R-:W-:Y:S01]  /*f980*/  FMUL R7, R7, UR13 ;  /* 0x0000000d07077c20 */ /* 0x008fe20008400000 */
[C---:B------:R-:W-:Y:S02]  /*f990*/  ISETP.GT.AND P3, PT, R0.reuse, 0x11, P0 ;  /* 0x000000110000780c */ /* 0x040fe40000764270 */
[----:B------:R-:W-:-:S02]  /*f9a0*/  ISETP.GT.AND P4, PT, R0, 0x10, P1 ;  /* 0x000000100000780c */ /* 0x000fc40000f84270 */
[----:B------:R-:W-:Y:S01]  /*f9b0*/  F2FP.BF16.F32.PACK_AB R7, RZ, R7 ;  /* 0x00000007ff07723e */ /* 0x000fe200000010ff */
[----:B----4-:R-:W-:-:S05]  /*f9c0*/  FMUL R6, R6, UR13 ;  /* 0x0000000d06067c20 */ /* 0x010fca0008400000 */
[----:B------:R-:W-:-:S04]  /*f9d0*/  F2FP.BF16.F32.PACK_AB R6, RZ, R6 ;  /* 0x00000006ff06723e */ /* 0x000fc800000010ff */
[----:B------:R-:W-:Y:S02]  /*f9e0*/  PRMT R9, R6, 0x7610, R9 ;  /* 0x0000761006097816 */ /* 0x000fe40000000009 */
[----:B------:R-:W-:Y:S02]  /*f9f0*/  F2FP.BF16.F32.PACK_AB R6, RZ, R8 ;  /* 0x00000008ff06723e */ /* 0x000fe400000010ff */
[----:B------:R-:W2:Y:S04]  /*fa00*/  LDL.LU R8, [R1+0x2c] ;  /* 0x00002c0001087983 */ /* 0x000ea80000300800 */
[----:B------:R1:W-:Y:S01]  /*fa10*/  @P2 STG.E.U16 desc[UR14][R2.64+0x20], R9 ;  /* 0x0000200902002986 */ /* 0x0003e2000c10150e */
[----:B------:R-:W-:-:S03]  /*fa20*/  ISETP.GT.AND P2, PT, R0, 0x11, P1 ;  /* 0x000000110000780c */ /* 0x000fc60000f44270 */
[----:B------:R-:W-:Y:S04]  /*fa30*/  @P3 STG.E.U16 desc[UR14][R2.64+0x22], R7 ;  /* 0x0000220702003986 */ /* 0x000fe8000c10150e */
[----:B------:R3:W-:Y:S04]  /*fa40*/  @P4 STG.E.U16 desc[UR14][R4.64+0x20], R6 ;  /* 0x0000200604004986 */ /* 0x0007e8000c10150e */
[----:B-1----:R-:W4:Y:S01]  /*fa50*/  LDL.LU R9, [R1+0x34] ;  /* 0x0000340001097983 */ /* 0x002f220000300800 */
[----:B--2---:R-:W-:-:S05]  /*fa60*/  FMUL R8, R8, UR13 ;  /* 0x0000000d08087c20 */ /* 0x004fca0008400000 */
[----:B------:R-:W-:-:S04]  /*fa70*/  F2FP.BF16.F32.PACK_AB R8, RZ, R8 ;  /* 0x00000008ff08723e */ /* 0x000fc800000010ff */
[----:B---3--:R-:W-:Y:S02]  /*fa80*/  PRMT R6, R8, 0x7610, R6 ;  /* 0x0000761008067816 */ /* 0x008fe40000000006 */
[----:B------:R-:W2:Y:S04]  /*fa90*/  LDL.LU R8, [R1+0x30] ;  /* 0x0000300001087983 */ /* 0x000ea80000300800 */
[----:B------:R1:W-:Y:S04]  /*faa0*/  @P2 STG.E.U16 desc[UR14][R4.64+0x22], R6 ;  /* 0x0000220604002986 */ /* 0x0003e8000c10150e */
[----:B-1----:R-:W3:Y:S01]  /*fab0*/  LDL.LU R6, [R1+0x3c] ;  /* 0x00003c0001067983 */ /* 0x002ee20000300800 */
[----:B------:R-:W-:Y:S01]  /*fac0*/  ISETP.GT.AND P2, PT, R0, 0x18, P0 ;  /* 0x000000180000780c */ /* 0x000fe20000744270 */
[----:B----4-:R-:W-:Y:S01]  /*fad0*/  FMUL R9, R9, UR13 ;  /* 0x0000000d09097c20 */ /* 0x010fe20008400000 */
[----:B--2---:R-:W-:-:S05]  /*fae0*/  FMUL R8, R8, UR13 ;  /* 0x0000000d08087c20 */ /* 0x004fca0008400000 */
[----:B------:R-:W-:Y:S02]  /*faf0*/  F2FP.BF16.F32.PACK_AB R7, RZ, R8 ;  /* 0x00000008ff07723e */ /* 0x000fe400000010ff */
[----:B------:R-:W-:Y:S02]  /*fb00*/  F2FP.BF16.F32.PACK_AB R8, RZ, R9 ;  /* 0x00000009ff08723e */ /* 0x000fe400000010ff */
[----:B------:R-:W2:Y:S01]  /*fb10*/  LDL.LU R9, [R1+0x38] ;  /* 0x0000380001097983 */ /* 0x000ea20000300800 */
[C---:B------:R-:W-:Y:S02]  /*fb20*/  ISETP.GT.AND P3, PT, R0.reuse, 0x19, P0 ;  /* 0x000000190000780c */ /* 0x040fe40000764270 */
[----:B------:R-:W-:Y:S01]  /*fb30*/  ISETP.GT.AND P4, PT, R0, 0x18, P1 ;  /* 0x000000180000780c */ /* 0x000fe20000f84270 */
[----:B------:R1:W-:Y:S01]  /*fb40*/  @P2 STG.E.U16 desc[UR14][R2.64+0x30], R7 ;  /* 0x0000300702002986 */ /* 0x0003e2000c10150e */
[----:B---3--:R-:W-:-:S05]  /*fb50*/  FMUL R6, R6, UR13 ;  /* 0x0000000d06067c20 */ /* 0x008fca0008400000 */
[----:B------:R-:W-:Y:S01]  /*fb60*/  F2FP.BF16.F32.PACK_AB R6, RZ, R6 ;  /* 0x00000006ff06723e */ /* 0x000fe200000010ff */
[----:B-1----:R-:W3:Y:S03]  /*fb70*/  LDL.LU R7, [R1+0x44] ;  /* 0x0000440001077983 */ /* 0x002ee60000300800 */
[----:B------:R-:W-:Y:S02]  /*fb80*/  PRMT R10, R6, 0x7610, R10 ;  /* 0x00007610060a7816 */ /* 0x000fe4000000000a */
[----:B------:R-:W4:Y:S04]  /*fb90*/  LDL.LU R6, [R1+0x40] ;  /* 0x0000400001067983 */ /* 0x000f280000300800 */
[----:B------:R1:W-:Y:S01]  /*fba0*/  @P3 STG.E.U16 desc[UR14][R2.64+0x32], R8 ;  /* 0x0000320802003986 */ /* 0x0003e2000c10150e */
[----:B------:R-:W-:-:S02]  /*fbb0*/  ISETP.GT.AND P2, PT, R0, 0x19, P1 ;  /* 0x000000190000780c */ /* 0x000fc40000f44270 */
[----:B------:R-:W-:Y:S01]  /*fbc0*/  ISETP.GT.AND P5, PT, R0, 0x30, P1 ;  /* 0x000000300000780c */ /* 0x000fe20000fa4270 */
[----:B------:R-:W-:Y:S01]  /*fbd0*/  FMUL R12, R12, UR13 ;  /* 0x0000000d0c0c7c20 */ /* 0x000fe20008400000 */
        /* <DEDUP_REMOVED lines=31> */
[----:B------:R-:W-:-:S02]  /*fdd0*/  USHF.L.U32 UR6, UR18, 0x6, URZ ;  /* 0x0000000612067899 */ /* 0x000fc4000800063f */
[----:B------:R-:W-:Y:S01]  /*fde0*/  USHF.L.U64.HI UR7, UR18, 0x6, UR19 ;  /* 0x0000000612077899 */ /* 0x000fe20008010213 */
[----:B------:R-:W-:Y:S01]  /*fdf0*/  FMUL R152, R152, UR13 ;  /* 0x0000000d98987c20 */ /* 0x000fe20008400000 */
[----:B------:R-:W-:Y:S01]  /*fe00*/  FMUL R153, R153, UR13 ;  /* 0x0000000d99997c20 */ /* 0x000fe20008400000 */
[----:B------:R-:W-:Y:S01]  /*fe10*/  FMUL R154, R154, UR13 ;  /* 0x0000000d9a9a7c20 */ /* 0x000fe20008400000 */
[----:B------:R-:W-:Y:S01]  /*fe20*/  FMUL R155, R155, UR13 ;  /* 0x0000000d9b9b7c20 */ /* 0x000fe20008400000 */
[----:B--2---:R-:W-:-:S05]  /*fe30*/  FMUL R9, R9, UR13 ;  /* 0x0000000d09097c20 */ /* 0x004fca0008400000 */
[----:B------:R-:W-:Y:S01]  /*fe40*/  F2FP.BF16.F32.PACK_AB R9, RZ, R9 ;  /* 0x00000009ff09723e */ /* 0x000fe200000010ff */
[----:B----4-:R-:W-:-:S05]  /*fe50*/  FMUL R6, R6, UR13 ;  /* 0x0000000d06067c20 */ /* 0x010fca0008400000 */
[----:B-1----:R-:W-:Y:S02]  /*fe60*/  F2FP.BF16.F32.PACK_AB R8, RZ, R6 ;  /* 0x00000006ff08723e */ /* 0x002fe400000010ff */
[----:B------:R-:W2:Y:S04]  /*fe70*/  LDL.LU R6, [R1+0x48] ;  /* 0x0000480001067983 */ /* 0x000ea80000300800 */
[----:B------:R1:W-:Y:S04]  /*fe80*/  @P4 STG.E.U16 desc[UR14][R4.64+0x30], R9 ;  /* 0x0000300904004986 */ /* 0x0003e8000c10150e */
[----:B------:R-:W-:Y:S01]  /*fe90*/  @P2 STG.E.U16 desc[UR14][R4.64+0x32], R10 ;  /* 0x0000320a04002986 */ /* 0x000fe2000c10150e */
[C---:B------:R-:W-:Y:S01]  /*fea0*/  ISETP.GT.AND P2, PT, R0.reuse, 0x20, P0 ;  /* 0x000000200000780c */ /* 0x040fe20000744270 */
[----:B---3--:R-:W-:Y:S01]  /*feb0*/  FMUL R7, R7, UR13 ;  /* 0x0000000d07077c20 */ /* 0x008fe20008400000 */
[----:B------:R-:W-:-:S02]  /*fec0*/  ISETP.GT.AND P3, PT, R0, 0x21, P0 ;  /* 0x000000210000780c */ /* 0x000fc40000764270 */
[----:B------:R-:W-:Y:S02]  /*fed0*/  ISETP.GT.AND P4, PT, R0, 0x20, P1 ;  /* 0x000000200000780c */ /* 0x000fe40000f84270 */
[----:B------:R-:W-:-:S07]  /*fee0*/  F2FP.BF16.F32.PACK_AB R7, RZ, R7 ;  /* 0x00000007ff07723e */ /* 0x000fce00000010ff */
[----:B------:R3:W-:Y:S01]  /*fef0*/  @P2 STG.E.U16 desc[UR14][R2.64+0x40], R8 ;  /* 0x0000400802002986 */ /* 0x0007e2000c10150e */
[----:B------:R-:W-:Y:S02]  /*ff00*/  ISETP.GT.AND P2, PT, R0, 0x21, P1 ;  /* 0x000000210000780c */ /* 0x000fe40000f44270 */
[----:B-1----:R-:W-:Y:S01]  /*ff10*/  PRMT R9, R7, 0x7610, R9 ;  /* 0x0000761007097816 */ /* 0x002fe20000000009 */
[----:B------:R-:W-:-:S04]  /*ff20*/  FMUL R7, R250, UR13 ;  /* 0x0000000dfa077c20 */ /* 0x000fc80008400000 */
[----:B------:R1:W-:Y:S01]  /*ff30*/  @P3 STG.E.U16 desc[UR14][R2.64+0x42], R9 ;  /* 0x0000420902003986 */ /* 0x0003e2000c10150e */
[----:B------:R-:W-:Y:S01]  /*ff40*/  ISETP.GT.AND P3, PT, R0, 0x29, P0 ;  /* 0x000000290000780c */ /* 0x000fe20000764270 */
[----:B---3--:R-:W-:Y:S01]  /*ff50*/  FMUL R8, R249, UR13 ;  /* 0x0000000df9087c20 */ /* 0x008fe20008400000 */
[----:B------:R-:W-:-:S04]  /*ff60*/  F2FP.BF16.F32.PACK_AB R7, RZ, R7 ;  /* 0x00000007ff07723e */ /* 0x000fc800000010ff */
[----:B------:R-:W-:Y:S02]  /*ff70*/  F2FP.BF16.F32.PACK_AB R8, RZ, R8 ;  /* 0x00000008ff08723e */ /* 0x000fe400000010ff */
[----:B------:R-:W-:Y:S02]  /*ff80*/  PRMT R15, R7, 0x7610, R15 ;  /* 0x00007610070f7816 */ /* 0x000fe4000000000f */
[----:B------:R-:W-:Y:S01]  /*ff90*/  PRMT R17, R8, 0x7610, R17 ;  /* 0x0000761008117816 */ /* 0x000fe20000000011 */
[----:B------:R-:W-:Y:S01]  /*ffa0*/  FMUL R7, R247, UR13 ;  /* 0x0000000df7077c20 */ /* 0x000fe20008400000 */
[----:B------:R-:W-:-:S04]  /*ffb0*/  FMUL R8, R246, UR13 ;  /* 0x0000000df6087c20 */ /* 0x000fc80008400000 */
[----:B------:R-:W-:Y:S02]  /*ffc0*/  F2FP.BF16.F32.PACK_AB R7, RZ, R7 ;  /* 0x00000007ff07723e */ /* 0x000fe400000010ff */
[----:B------:R-:W-:Y:S01]  /*ffd0*/  F2FP.BF16.F32.PACK_AB R8, RZ, R8 ;  /* 0x00000008ff08723e */ /* 0x000fe200000010ff */
[----:B-1----:R-:W-:Y:S01]  /*ffe0*/  FMUL R9, R245, UR13 ;  /* 0x0000000df5097c20 */ /* 0x002fe20008400000 */
[----:B------:R-:W-:-:S04]  /*fff0*/  F2FP.BF16.F32.PACK_AB R12, RZ, R12 ;  /* 0x0000000cff0c723e */ /* 0x000fc800000010ff */
[----:B------:R-:W-:Y:S02]  /*10000*/  F2FP.BF16.F32.PACK_AB R9, RZ, R9 ;  /* 0x00000009ff09723e */ /* 0x000fe400000010ff */
[----:B------:R-:W-:Y:S02]  /*10010*/  F2FP.BF16.F32.PACK_AB R16, RZ, R16 ;  /* 0x00000010ff10723e */ /* 0x000fe400000010ff */
[----:B------:R-:W-:Y:S02]  /*10020*/  F2FP.BF16.F32.PACK_AB R18, RZ, R18 ;  /* 0x00000012ff12723e */ /* 0x000fe400000010ff */
[----:B------:R-:W-:Y:S02]  /*10030*/  F2FP.BF16.F32.PACK_AB R20, RZ, R20 ;  /* 0x00000014ff14723e */ /* 0x000fe400000010ff */
[----:B------:R-:W-:Y:S02]  /*10040*/  F2FP.BF16.F32.PACK_AB R19, RZ, R19 ;  /* 0x00000013ff13723e */ /* 0x000fe400000010ff */
[----:B------:R-:W-:-:S02]  /*10050*/  F2FP.BF16.F32.PACK_AB R21, RZ, R21 ;  /* 0x00000015ff15723e */ /* 0x000fc400000010ff */
        /* <DEDUP_REMOVED lines=25> */
[----:B------:R-:W-:Y:S01]  /*101f0*/  F2FP.BF16.F32.PACK_AB R239, RZ, R239 ;  /* 0x000000efffef723e */ /* 0x000fe200000010ff */
[----:B--2---:R-:W-:-:S05]  /*10200*/  FMUL R6, R6, UR13 ;  /* 0x0000000d06067c20 */ /* 0x004fca0008400000 */
[----:B------:R-:W-:-:S04]  /*10210*/  F2FP.BF16.F32.PACK_AB R6, RZ, R6 ;  /* 0x00000006ff06723e */ /* 0x000fc800000010ff */
[----:B------:R-:W-:Y:S01]  /*10220*/  PRMT R10, R6, 0x7610, R10 ;  /* 0x00007610060a7816 */ /* 0x000fe2000000000a */
[----:B------:R-:W-:-:S05]  /*10230*/  FMUL R6, R252, UR13 ;  /* 0x0000000dfc067c20 */ /* 0x000fca0008400000 */
[----:B------:R-:W-:-:S04]  /*10240*/  F2FP.BF16.F32.PACK_AB R6, RZ, R6 ;  /* 0x00000006ff06723e */ /* 0x000fc800000010ff */
[----:B------:R-:W-:Y:S01]  /*10250*/  PRMT R11, R6, 0x7610, R11 ;  /* 0x00007610060b7816 */ /* 0x000fe2000000000b */
[----:B------:R1:W-:Y:S01]  /*10260*/  @P4 STG.E.U16 desc[UR14][R4.64+0x40], R10 ;  /* 0x0000400a04004986 */ /* 0x0003e2000c10150e */
[----:B------:R-:W-:-:S03]  /*10270*/  FMUL R6, R251, UR13 ;  /* 0x0000000dfb067c20 */ /* 0x000fc60008400000 */
[----:B------:R2:W-:Y:S01]  /*10280*/  @P2 STG.E.U16 desc[UR14][R4.64+0x42], R11 ;  /* 0x0000420b04002986 */ /* 0x0005e2000c10150e */
[C---:B------:R-:W-:Y:S02]  /*10290*/  ISETP.GT.AND P2, PT, R0.reuse, 0x28, P0 ;  /* 0x000000280000780c */ /* 0x040fe40000744270 */
[----:B------:R-:W-:Y:S02]  /*102a0*/  ISETP.GT.AND P4, PT, R0, 0x28, P1 ;  /* 0x000000280000780c */ /* 0x000fe40000f84270 */
[----:B------:R-:W-:-:S04]  /*102b0*/  F2FP.BF16.F32.PACK_AB R6, RZ, R6 ;  /* 0x00000006ff06723e */ /* 0x000fc800000010ff */
[----:B------:R-:W-:Y:S01]  /*102c0*/  PRMT R13, R6, 0x7610, R13 ;  /* 0x00007610060d7816 */ /* 0x000fe2000000000d */
[----:B------:R-:W-:Y:S01]  /*102d0*/  @P3 STG.E.U16 desc[UR14][R2.64+0x52], R15 ;  /* 0x0000520f02003986 */ /* 0x000fe2000c10150e */
[----:B------:R-:W-:-:S03]  /*102e0*/  ISETP.GT.AND P3, PT, R0, 0x30, P0 ;  /* 0x000000300000780c */ /* 0x000fc60000764270 */
[----:B------:R3:W-:Y:S01]  /*102f0*/  @P2 STG.E.U16 desc[UR14][R2.64+0x50], R13 ;  /* 0x0000500d02002986 */ /* 0x0007e2000c10150e */
[----:B------:R-:W-:Y:S01]  /*10300*/  ISETP.GT.AND P2, PT, R0, 0x29, P1 ;  /* 0x000000290000780c */ /* 0x000fe20000f44270 */
[----:B------:R-:W-:Y:S02]  /*10310*/  FMUL R6, R248, UR13 ;  /* 0x0000000df8067c20 */ /* 0x000fe40008400000 */
[----:B------:R4:W-:Y:S01]  /*10320*/  @P4 STG.E.U16 desc[UR14][R4.64+0x50], R17 ;  /* 0x0000501104004986 */ /* 0x0009e2000c10150e */
[----:B------:R-:W-:Y:S02]  /*10330*/  ISETP.GT.AND P4, PT, R0, 0x31, P0 ;  /* 0x000000310000780c */ /* 0x000fe40000784270 */
[----:B------:R-:W-:Y:S01]  /*10340*/  F2FP.BF16.F32.PACK_AB R6, RZ, R6 ;  /* 0x00000006ff06723e */ /* 0x000fe200000010ff */
[----:B-1----:R-:W-:Y:S01]  /*10350*/  FMUL R10, R244, UR13 ;  /* 0x0000000df40a7c20 */ /* 0x002fe20008400000 */
[----:B--2---:R-:W-:-:S05]  /*10360*/  FMUL R11, R243, UR13 ;  /* 0x0000000df30b7c20 */ /* 0x004fca0008400000 */
[----:B------:R-:W-:Y:S01]  /*10370*/  @P2 STG.E.U16 desc[UR14][R4.64+0x52], R6 ;  /* 0x0000520604002986 */ /* 0x000fe2000c10150e */
[----:B------:R-:W-:-:S03]  /*10380*/  ISETP.GT.AND P2, PT, R0, 0x31, P1 ;  /* 0x000000310000780c */ /* 0x000fc60000f44270 */
[----:B------:R-:W-:Y:S01]  /*10390*/  @P3 STG.E.U16 desc[UR14][R2.64+0x60], R7 ;  /* 0x0000600702003986 */ /* 0x000fe2000c10150e */
[----:B------:R-:W-:-:S03]  /*103a0*/  ISETP.GT.AND P3, PT, R0, 0x38, P0 ;  /* 0x000000380000780c */ /* 0x000fc60000764270 */
[----:B------:R-:W-:Y:S01]  /*103b0*/  @P4 STG.E.U16 desc[UR14][R2.64+0x62], R8 ;  /* 0x0000620802004986 */ /* 0x000fe2000c10150e */
[C---:B------:R-:W-:Y:S02]  /*103c0*/  ISETP.GT.AND P4, PT, R0.reuse, 0x39, P0 ;  /* 0x000000390000780c */ /* 0x040fe40000784270 */
[----:B------:R-:W-:Y:S02]  /*103d0*/  F2FP.BF16.F32.PACK_AB R10, RZ, R10 ;  /* 0x0000000aff0a723e */ /* 0x000fe400000010ff */
[----:B------:R-:W-:Y:S01]  /*103e0*/  F2FP.BF16.F32.PACK_AB R11, RZ, R11 ;  /* 0x0000000bff0b723e */ /* 0x000fe200000010ff */
[----:B------:R-:W-:Y:S01]  /*103f0*/  @P5 STG.E.U16 desc[UR14][R4.64+0x60], R9 ;  /* 0x0000600904005986 */ /* 0x000fe2000c10150e */
[----:B------:R-:W-:-:S03]  /*10400*/  ISETP.GT.AND P5, PT, R0, 0x38, P1 ;  /* 0x000000380000780c */ /* 0x000fc60000fa4270 */
[----:B------:R-:W-:Y:S01]  /*10410*/  @P2 STG.E.U16 desc[UR14][R4.64+0x62], R10 ;  /* 0x0000620a04002986 */ /* 0x000fe2000c10150e */
[----:B------:R-:W-:Y:S01]  /*10420*/  ISETP.GT.AND P2, PT, R0, 0x39, P1 ;  /* 0x000000390000780c */ /* 0x000fe20000f44270 */
[----:B---3--:R-:W-:Y:S02]  /*10430*/  FMUL R13, R242, UR13 ;  /* 0x0000000df20d7c20 */ /* 0x008fe40008400000 */
[----:B------:R-:W-:Y:S01]  /*10440*/  @P3 STG.E.U16 desc[UR14][R2.64+0x70], R11 ;  /* 0x0000700b02003986 */ /* 0x000fe2000c10150e */
[C---:B------:R-:W-:Y:S01]  /*10450*/  ISETP.GT.AND P3, PT, R0.reuse, 0x40, P0 ;  /* 0x000000400000780c */ /* 0x040fe20000764270 */
[----:B------:R-:W-:Y:S02]  /*10460*/  FMUL R15, R241, UR13 ;  /* 0x0000000df10f7c20 */ /* 0x000fe40008400000 */
[----:B------:R-:W-:Y:S01]  /*10470*/  @P4 STG.E.U16 desc[UR14][R2.64+0x72], R12 ;  /* 0x0000720c02004986 */ /* 0x000fe2000c10150e */
[----:B------:R-:W-:Y:S02]  /*10480*/  ISETP.GT.AND P4, PT, R0, 0x41, P0 ;  /* 0x000000410000780c */ /* 0x000fe40000784270 */
[----:B------:R-:W-:-:S02]  /*10490*/  F2FP.BF16.F32.PACK_AB R13, RZ, R13 ;  /* 0x0000000dff0d723e */ /* 0x000fc400000010ff */
[----:B------:R-:W-:-:S03]  /*104a0*/  F2FP.BF16.F32.PACK_AB R15, RZ, R15 ;  /* 0x0000000fff0f723e */ /* 0x000fc600000010ff */
[----:B------:R-:W-:Y:S01]  /*104b0*/  @P5 STG.E.U16 desc[UR14][R4.64+0x70], R13 ;  /* 0x0000700d04005986 */ /* 0x000fe2000c10150e */
[----:B------:R-:W-:-:S03]  /*104c0*/  ISETP.GT.AND P5, PT, R0, 0x40, P1 ;  /* 0x000000400000780c */ /* 0x000fc60000fa4270 */
[----:B------:R-:W-:Y:S01]  /*104d0*/  @P2 STG.E.U16 desc[UR14][R4.64+0x72], R15 ;  /* 0x0000720f04002986 */ /* 0x000fe2000c10150e */
[----:B------:R-:W-:Y:S01]  /*104e0*/  ISETP.GT.AND P2, PT, R0, 0x41, P1 ;  /* 0x000000410000780c */ /* 0x000fe20000f44270 */
[----:B----4-:R-:W-:Y:S02]  /*104f0*/  FMUL R17, R240, UR13 ;  /* 0x0000000df0117c20 */ /* 0x010fe40008400000 */
[----:B------:R-:W-:Y:S01]  /*10500*/  @P3 STG.E.U16 desc[UR14][R2.64+0x80], R16 ;  /* 0x0000801002003986 */ /* 0x000fe2000c10150e */
[----:B------:R-:W-:-:S03]  /*10510*/  ISETP.GT.AND P3, PT, R0, 0x48, P0 ;  /* 0x000000480000780c */ /* 0x000fc60000764270 */
[----:B------:R-:W-:Y:S01]  /*10520*/  @P4 STG.E.U16 desc[UR14][R2.64+0x82], R18 ;  /* 0x0000821202004986 */ /* 0x000fe2000c10150e */
[----:B------:R-:W-:Y:S02]  /*10530*/  ISETP.GT.AND P4, PT, R0, 0x49, P0 ;  /* 0x000000490000780c */ /* 0x000fe40000784270 */
[----:B------:R-:W-:-:S05]  /*10540*/  F2FP.BF16.F32.PACK_AB R17, RZ, R17 ;  /* 0x00000011ff11723e */ /* 0x000fca00000010ff */
[----:B------:R-:W-:Y:S01]  /*10550*/  @P5 STG.E.U16 desc[UR14][R4.64+0x80], R17 ;  /* 0x0000801104005986 */ /* 0x000fe2000c10150e */
[----:B------:R-:W-:-:S03]  /*10560*/  ISETP.GT.AND P5, PT, R0, 0x48, P1 ;  /* 0x000000480000780c */ /* 0x000fc60000fa4270 */
        /* <DEDUP_REMOVED lines=43> */
[C---:B------:R-:W-:Y:S02]  /*10820*/  ISETP.GT.AND P3, PT, R0.reuse, 0x78, P0 ;  /* 0x000000780000780c */ /* 0x040fe40000764270 */
[C---:B------:R-:W-:Y:S01]  /*10830*/  ISETP.GT.AND P0, PT, R0.reuse, 0x79, P0 ;  /* 0x000000790000780c */ /* 0x040fe20000704270 */
[----:B------:R-:W-:Y:S01]  /*10840*/  @P4 STG.E.U16 desc[UR14][R2.64+0xe2], R233 ;  /* 0x0000e2e902004986 */ /* 0x000fe2000c10150e */
[C---:B------:R-:W-:Y:S02]  /*10850*/  ISETP.GT.AND P4, PT, R0.reuse, 0x78, P1 ;  /* 0x000000780000780c */ /* 0x040fe40000f84270 */
[----:B------:R-:W-:Y:S01]  /*10860*/  ISETP.GT.AND P1, PT, R0, 0x79, P1 ;  /* 0x000000790000780c */ /* 0x000fe20000f24270 */
[----:B------:R-:W-:Y:S01]  /*10870*/  @P5 STG.E.U16 desc[UR14][R4.64+0xe0], R234 ;  /* 0x0000e0ea04005986 */ /* 0x000fe2000c10150e */
[----:B------:R-:W-:-:S03]  /*10880*/  USHF.L.U32 UR10, UR6, 0x1, URZ ;  /* 0x00000001060a7899 */ /* 0x000fc6000800063f */
[----:B------:R-:W-:Y:S04]  /*10890*/  @P2 STG.E.U16 desc[UR14][R4.64+0xe2], R235 ;  /* 0x0000e2eb04002986 */ /* 0x000fe8000c10150e */
[----:B------:R-:W-:Y:S04]  /*108a0*/  @P3 STG.E.U16 desc[UR14][R2.64+0xf0], R236 ;  /* 0x0000f0ec02003986 */ /* 0x000fe8000c10150e */
[----:B------:R-:W-:Y:S01]  /*108b0*/  @P0 STG.E.U16 desc[UR14][R2.64+0xf2], R237 ;  /* 0x0000f2ed02000986 */ /* 0x000fe2000c10150e */
[----:B------:R-:W-:-:S03]  /*108c0*/  ISETP.GT.AND P0, PT, R14, 0x48, PT ;  /* 0x000000480e00780c */ /* 0x000fc60003f04270 */
[----:B------:R-:W-:Y:S01]  /*108d0*/  @P4 STG.E.U16 desc[UR14][R4.64+0xf0], R238 ;  /* 0x0000f0ee04004986 */ /* 0x000fe2000c10150e */
[----:B------:R-:W-:-:S03]  /*108e0*/  USHF.L.U64.HI UR6, UR6, 0x1, UR7 ;  /* 0x0000000106067899 */ /* 0x000fc60008010207 */
[----:B------:R1:W-:Y:S01]  /*108f0*/  @P1 STG.E.U16 desc[UR14][R4.64+0xf2], R239 ;  /* 0x0000f2ef04001986 */ /* 0x0003e2000c10150e */
[----:B------:R-:W-:Y:S02]  /*10900*/  ISETP.GT.AND P1, PT, R14, 0x40, PT ;  /* 0x000000400e00780c */ /* 0x000fe40003f24270 */
[C---:B------:R-:W-:Y:S02]  /*10910*/  ISETP.GT.AND P3, PT, R0.reuse, RZ, P0 ;  /* 0x000000ff0000720c */ /* 0x040fe40000764270 */
[C---:B------:R-:W-:Y:S02]  /*10920*/  ISETP.GT.AND P5, PT, R0.reuse, RZ, P1 ;  /* 0x000000ff0000720c */ /* 0x040fe40000fa4270 */
[----:B------:R-:W-:Y:S02]  /*10930*/  ISETP.GT.AND P4, PT, R0, 0x1, P1 ;  /* 0x000000010000780c */ /* 0x000fe40000f84270 */
[----:B-1----:R-:W-:Y:S02]  /*10940*/  IADD3 R4, P6, R2, UR10, RZ ;  /* 0x0000000a02047c10 */ /* 0x002fe4000ffde0ff */
[----:B------:R-:W-:-:S02]  /*10950*/  ISETP.GT.AND P2, PT, R0, 0x1, P0 ;  /* 0x000000010000780c */ /* 0x000fc40000744270 */
[----:B------:R-:W-:Y:S02]  /*10960*/  IADD3.X R5, R3, UR6, RZ, P6, !PT ;  /* 0x0000000603057c10 */ /* 0x000fe4000b7fe4ff */
[----:B------:R-:W-:Y:S02]  /*10970*/  IADD3 R10, P6, R4, UR9, RZ ;  /* 0x00000009040a7c10 */ /* 0x000fe4000ffde0ff */
[----:B------:R-:W-:Y:S02]  /*10980*/  F2FP.BF16.F32.PACK_AB R152, RZ, R152 ;  /* 0x00000098ff98723e */ /* 0x000fe400000010ff */
[----:B------:R-:W-:Y:S02]  /*10990*/  F2FP.BF16.F32.PACK_AB R153, RZ, R153 ;  /* 0x00000099ff99723e */ /* 0x000fe400000010ff */
[----:B------:R-:W-:Y:S02]  /*109a0*/  F2FP.BF16.F32.PACK_AB R154, RZ, R154 ;  /* 0x0000009aff9a723e */ /* 0x000fe400000010ff */
[----:B------:R-:W-:Y:S01]  /*109b0*/  IADD3.X R11, R5, UR8, RZ, P6, !PT ;  /* 0x00000008050b7c10 */ /* 0x000fe2000b7fe4ff */
[----:B------:R-:W-:Y:S01]  /*109c0*/  FMUL R6, R156, UR13 ;  /* 0x0000000d9c067c20 */ /* 0x000fe20008400000 */
[----:B------:R-:W-:Y:S01]  /*109d0*/  F2FP.BF16.F32.PACK_AB R155, RZ, R155 ;  /* 0x0000009bff9b723e */ /* 0x000fe200000010ff */
[----:B------:R-:W-:Y:S01]  /*109e0*/  @P5 STG.E.U16 desc[UR14][R4.64], R152 ;  /* 0x0000009804005986 */ /* 0x000fe2000c10150e */
[----:B------:R-:W-:-:S03]  /*109f0*/  FMUL R7, R157, UR13 ;  /* 0x0000000d9d077c20 */ /* 0x000fc60008400000 */
[----:B------:R-:W-:Y:S01]  /*10a00*/  @P4 STG.E.U16 desc[UR14][R4.64+0x2], R153 ;  /* 0x0000029904004986 */ /* 0x000fe2000c10150e */
[----:B------:R-:W-:-:S03]  /*10a10*/  ISETP.GT.AND P4, PT, R0, 0x9, P1 ;  /* 0x000000090000780c */ /* 0x000fc60000f84270 */
[----:B------:R-:W-:Y:S01]  /*10a20*/  @P3 STG.E.U16 desc[UR14][R10.64], R154 ;  /* 0x0000009a0a003986 */ /* 0x000fe2000c10150e */
[C---:B------:R-:W-:Y:S01]  /*10a30*/  ISETP.GT.AND P3, PT, R0.reuse, 0x8, P1 ;  /* 0x000000080000780c */ /* 0x040fe20000f64270 */
[----:B------:R-:W-:Y:S01]  /*10a40*/  IMAD.U32 R9, RZ, RZ, UR9 ;  /* 0x00000009ff097e24 */ /* 0x000fe2000f8e00ff */
[----:B------:R-:W-:Y:S01]  /*10a50*/  F2FP.BF16.F32.PACK_AB R6, RZ, R6 ;  /* 0x00000006ff06723e */ /* 0x000fe200000010ff */
[----:B------:R1:W-:Y:S01]  /*10a60*/  @P2 STG.E.U16 desc[UR14][R10.64+0x2], R155 ;  /* 0x0000029b0a002986 */ /* 0x0003e2000c10150e */
[----:B------:R-:W-:Y:S01]  /*10a70*/  ISETP.GT.AND P2, PT, R0, 0x8, P0 ;  /* 0x000000080000780c */ /* 0x000fe20000744270 */
[----:B------:R-:W-:Y:S01]  /*10a80*/  FMUL R8, R158, UR13 ;  /* 0x0000000d9e087c20 */ /* 0x000fe20008400000 */
[----:B------:R-:W-:-:S04]  /*10a90*/  F2FP.BF16.F32.PACK_AB R7, RZ, R7 ;  /* 0x00000007ff07723e */ /* 0x000fc800000010ff */
[----:B------:R-:W-:Y:S02]  /*10aa0*/  F2FP.BF16.F32.PACK_AB R8, RZ, R8 ;  /* 0x00000008ff08723e */ /* 0x000fe400000010ff */
[----:B-1----:R-:W-:Y:S01]  /*10ab0*/  PRMT R10, R6, 0x7610, R10 ;  /* 0x00007610060a7816 */ /* 0x002fe2000000000a */
[----:B------:R-:W-:Y:S01]  /*10ac0*/  IMAD.U32 R11, RZ, RZ, UR8 ;  /* 0x00000008ff0b7e24 */ /* 0x000fe2000f8e00ff */
[----:B------:R-:W-:Y:S02]  /*10ad0*/  IADD3 R6, P5, P6, R9, UR10, R2 ;  /* 0x0000000a09067c10 */ /* 0x000fe4000febe002 */
[----:B------:R-:W-:Y:S02]  /*10ae0*/  PRMT R9, R7, 0x7610, R9 ;  /* 0x0000761007097816 */ /* 0x000fe40000000009 */
[----:B------:R-:W-:Y:S01]  /*10af0*/  IADD3.X R7, R11, UR6, R3, P5, P6 ;  /* 0x000000060b077c10 */ /* 0x000fe2000afec403 */
[----:B------:R-:W-:Y:S01]  /*10b00*/  @P3 STG.E.U16 desc[UR14][R4.64+0x10], R10 ;  /* 0x0000100a04003986 */ /* 0x000fe2000c10150e */
[----:B------:R-:W-:-:S03]  /*10b10*/  ISETP.GT.AND P3, PT, R0, 0x9, P0 ;  /* 0x000000090000780c */ /* 0x000fc60000764270 */
[----:B------:R-:W-:Y:S01]  /*10b20*/  @P4 STG.E.U16 desc[UR14][R4.64+0x12], R9 ;  /* 0x0000120904004986 */ /* 0x000fe2000c10150e */
[C---:B------:R-:W-:Y:S01]  /*10b30*/  ISETP.GT.AND P4, PT, R0.reuse, 0x10, P1 ;  /* 0x000000100000780c */ /* 0x040fe20000f84270 */
[----:B------:R-:W-:Y:S01]  /*10b40*/  FMUL R159, R159, UR13 ;  /* 0x0000000d9f9f7c20 */ /* 0x000fe20008400000 */
[C---:B------:R-:W-:Y:S01]  /*10b50*/  ISETP.GT.AND P5, PT, R0.reuse, 0x11, P1 ;  /* 0x000000110000780c */ /* 0x040fe20000fa4270 */
[----:B------:R-:W-:Y:S01]  /*10b60*/  @P2 STG.E.U16 desc[UR14][R6.64+0x10], R8 ;  /* 0x0000100806002986 */ /* 0x000fe2000c10150e */
[----:B------:R-:W-:Y:S01]  /*10b70*/  ISETP.GT.AND P2, PT, R0, 0x10, P0 ;  /* 0x000000100000780c */ /* 0x000fe20000744270 */
[----:B------:R-:W-:Y:S01]  /*10b80*/  FMUL R160, R160, UR13 ;  /* 0x0000000da0a07c20 */ /* 0x000fe20008400000 */
[----:B------:R-:W-:Y:S01]  /*10b90*/  FMUL R161, R161, UR13 ;  /* 0x0000000da1a17c20 */ /* 0x000fe20008400000 */
[----:B------:R-:W-:Y:S01]  /*10ba0*/  FMUL R162, R162, UR13 ;  /* 0x0000000da2a27c20 */ /* 0x000fe20008400000 */
[----:B------:R-:W-:Y:S02]  /*10bb0*/  F2FP.BF16.F32.PACK_AB R159, RZ, R159 ;  /* 0x0000009fff9f723e */ /* 0x000fe400000010ff */
[----:B------:R-:W-:-:S02]  /*10bc0*/  F2FP.BF16.F32.PACK_AB R160, RZ, R160 ;  /* 0x000000a0ffa0723e */ /* 0x000fc400000010ff */
[----:B------:R-:W-:Y:S02]  /*10bd0*/  F2FP.BF16.F32.PACK_AB R161, RZ, R161 ;  /* 0x000000a1ffa1723e */ /* 0x000fe400000010ff */
[----:B------:R-:W-:Y:S01]  /*10be0*/  F2FP.BF16.F32.PACK_AB R162, RZ, R162 ;  /* 0x000000a2ffa2723e */ /* 0x000fe200000010ff */
[----:B------:R-:W-:Y:S01]  /*10bf0*/  @P3 STG.E.U16 desc[UR14][R6.64+0x12], R159 ;  /* 0x0000129f06003986 */ /* 0x000fe2000c10150e */
[----:B------:R-:W-:-:S03]  /*10c00*/  ISETP.GT.AND P3, PT, R0, 0x11, P0 ;  /* 0x000000110000780c */ /* 0x000fc60000764270 */
[----:B------:R-:W-:Y:S01]  /*10c10*/  @P4 STG.E.U16 desc[UR14][R4.64+0x20], R160 ;  /* 0x000020a004004986 */ /* 0x000fe2000c10150e */
[C---:B------:R-:W-:Y:S01]  /*10c20*/  ISETP.GT.AND P4, PT, R0.reuse, 0x18, P1 ;  /* 0x000000180000780c */ /* 0x040fe20000f84270 */
[----:B------:R-:W-:Y:S02]  /*10c30*/  FMUL R163, R163, UR13 ;  /* 0x0000000da3a37c20 */ /* 0x000fe40008400000 */
[----:B------:R-:W-:Y:S01]  /*10c40*/  @P5 STG.E.U16 desc[UR14][R4.64+0x22], R161 ;  /* 0x000022a104005986 */ /* 0x000fe2000c10150e */
[----:B------:R-:W-:Y:S01]  /*10c50*/  ISETP.GT.AND P5, PT, R0, 0x19, P1 ;  /* 0x000000190000780c */ /* 0x000fe20000fa4270 */
[----:B------:R-:W-:Y:S02]  /*10c60*/  FMUL R164, R164, UR13 ;  /* 0x0000000da4a47c20 */ /* 0x000fe40008400000 */
[----:B------:R-:W-:Y:S01]  /*10c70*/  @P2 STG.E.U16 desc[UR14][R6.64+0x20], R162 ;  /* 0x000020a206002986 */ /* 0x000fe2000c10150e */
[----:B------:R-:W-:Y:S01]  /*10c80*/  ISETP.GT.AND P2, PT, R0, 0x18, P0 ;  /* 0x000000180000780c */ /* 0x000fe20000744270 */
[----:B------:R-:W-:Y:S01]  /*10c90*/  FMUL R165, R165, UR13 ;  /* 0x0000000da5a57c20 */ /* 0x000fe20008400000 */
[----:B------:R-:W-:Y:S01]  /*10ca0*/  FMUL R166, R166, UR13 ;  /* 0x0000000da6a67c20 */ /* 0x000fe20008400000 */
[----:B------:R-:W-:-:S02]  /*10cb0*/  F2FP.BF16.F32.PACK_AB R163, RZ, R163 ;  /* 0x000000a3ffa3723e */ /* 0x000fc400000010ff */
[----:B------:R-:W-:Y:S02]  /*10cc0*/  F2FP.BF16.F32.PACK_AB R164, RZ, R164 ;  /* 0x000000a4ffa4723e */ /* 0x000fe400000010ff */
        /* <DEDUP_REMOVED lines=181> */
[C---:B------:R-:W-:Y:S02]  /*11820*/  ISETP.GT.AND P4, PT, R0.reuse, 0x71, P0 ;  /* 0x000000710000780c */ /* 0x040fe40000784270 */
[----:B------:R-:W-:Y:S01]  /*11830*/  ISETP.GT.AND P1, PT, R0, 0x79, P1 ;  /* 0x000000790000780c */ /* 0x000fe20000f24270 */
[----:B------:R-:W-:Y:S01]  /*11840*/  @P5 STG.E.U16 desc[UR14][R4.64+0xe2], R209 ;  /* 0x0000e2d104005986 */ /* 0x000fe2000c10150e */
[----:B------:R-:W-:-:S03]  /*11850*/  FMUL R211, R211, UR13 ;  /* 0x0000000dd3d37c20 */ /* 0x000fc60008400000 */
[----:B------:R-:W-:Y:S01]  /*11860*/  @P2 STG.E.U16 desc[UR14][R6.64+0xe0], R210 ;  /* 0x0000e0d206002986 */ /* 0x000fe2000c10150e */
[----:B------:R-:W-:Y:S01]  /*11870*/  ISETP.GT.AND P2, PT, R0, 0x78, P0 ;  /* 0x000000780000780c */ /* 0x000fe20000744270 */
[----:B------:R-:W-:Y:S01]  /*11880*/  FMUL R212, R212, UR13 ;  /* 0x0000000dd4d47c20 */ /* 0x000fe20008400000 */
[----:B------:R-:W-:Y:S01]  /*11890*/  FMUL R213, R213, UR13 ;  /* 0x0000000dd5d57c20 */ /* 0x000fe20008400000 */
[----:B------:R-:W-:Y:S02]  /*118a0*/  F2FP.BF16.F32.PACK_AB R211, RZ, R211 ;  /* 0x000000d3ffd3723e */ /* 0x000fe400000010ff */
[----:B------:R-:W-:Y:S01]  /*118b0*/  ISETP.GT.AND P0, PT, R0, 0x79, P0 ;  /* 0x000000790000780c */ /* 0x000fe20000704270 */
[----:B------:R-:W-:Y:S01]  /*118c0*/  FMUL R214, R214, UR13 ;  /* 0x0000000dd6d67c20 */ /* 0x000fe20008400000 */
[----:B------:R-:W-:Y:S02]  /*118d0*/  F2FP.BF16.F32.PACK_AB R212, RZ, R212 ;  /* 0x000000d4ffd4723e */ /* 0x000fe400000010ff */
[----:B------:R-:W-:Y:S01]  /*118e0*/  F2FP.BF16.F32.PACK_AB R213, RZ, R213 ;  /* 0x000000d5ffd5723e */ /* 0x000fe200000010ff */
[----:B------:R-:W-:Y:S01]  /*118f0*/  @P4 STG.E.U16 desc[UR14][R6.64+0xe2], R211 ;  /* 0x0000e2d306004986 */ /* 0x000fe2000c10150e */
[----:B------:R-:W-:Y:S01]  /*11900*/  F2FP.BF16.F32.PACK_AB R214, RZ, R214 ;  /* 0x000000d6ffd6723e */ /* 0x000fe200000010ff */
[----:B------:R-:W-:-:S02]  /*11910*/  USHF.L.U32 UR7, UR18, 0x8, URZ ;  /* 0x0000000812077899 */ /* 0x000fc4000800063f */
[----:B------:R-:W-:Y:S04]  /*11920*/  @P3 STG.E.U16 desc[UR14][R4.64+0xf0], R212 ;  /* 0x0000f0d404003986 */ /* 0x000fe8000c10150e */
[----:B------:R1:W-:Y:S01]  /*11930*/  @P1 STG.E.U16 desc[UR14][R4.64+0xf2], R213 ;  /* 0x0000f2d504001986 */ /* 0x0003e2000c10150e */
[----:B------:R-:W-:Y:S01]  /*11940*/  FMUL R215, R215, UR13 ;  /* 0x0000000dd7d77c20 */ /* 0x000fe20008400000 */
[----:B------:R-:W-:Y:S01]  /*11950*/  USHF.L.U64.HI UR6, UR18, 0x8, UR19 ;  /* 0x0000000812067899 */ /* 0x000fe20008010213 */
[----:B-1----:R-:W-:Y:S02]  /*11960*/  @P2 IMAD.MOV.U32 R4, RZ, RZ, R6 ;  /* 0x000000ffff042224 */ /* 0x002fe400078e0006 */
[----:B------:R-:W-:Y:S01]  /*11970*/  @P2 IMAD.MOV.U32 R5, RZ, RZ, R7 ;  /* 0x000000ffff052224 */ /* 0x000fe200078e0007 */
[----:B------:R-:W-:-:S04]  /*11980*/  F2FP.BF16.F32.PACK_AB R215, RZ, R215 ;  /* 0x000000d7ffd7723e */ /* 0x000fc800000010ff */
[----:B------:R1:W-:Y:S01]  /*11990*/  @P2 STG.E.U16 desc[UR14][R4.64+0xf0], R214 ;  /* 0x0000f0d604002986 */ /* 0x0003e2000c10150e */
[C---:B------:R-:W-:Y:S01]  /*119a0*/  ISETP.GT.AND P3, PT, R14.reuse, 0x80, PT ;  /* 0x000000800e00780c */ /* 0x040fe20003f64270 */
[----:B------:R-:W-:Y:S01]  /*119b0*/  IMAD.U32 R9, RZ, RZ, UR6 ;  /* 0x00000006ff097e24 */ /* 0x000fe2000f8e00ff */
[----:B------:R-:W-:Y:S01]  /*119c0*/  ISETP.GT.AND P1, PT, R14, 0x88, PT ;  /* 0x000000880e00780c */ /* 0x000fe20003f24270 */
[----:B-1----:R-:W-:Y:S02]  /*119d0*/  @P0 IMAD.MOV.U32 R5, RZ, RZ, R7 ;  /* 0x000000ffff050224 */ /* 0x002fe400078e0007 */
[----:B------:R-:W-:Y:S02]  /*119e0*/  IMAD.U32 R7, RZ, RZ, UR7 ;  /* 0x00000007ff077e24 */ /* 0x000fe4000f8e00ff */
[----:B------:R-:W-:-:S03]  /*119f0*/  @P0 IMAD.MOV.U32 R4, RZ, RZ, R6 ;  /* 0x000000ffff040224 */ /* 0x000fc600078e0006 */
[----:B------:R-:W-:Y:S02]  /*11a00*/  IADD3 R6, P5, P6, R2, UR9, R7 ;  /* 0x0000000902067c10 */ /* 0x000fe4000febe007 */
[----:B------:R1:W-:Y:S01]  /*11a10*/  @P0 STG.E.U16 desc[UR14][R4.64+0xf2], R215 ;  /* 0x0000f2d704000986 */ /* 0x0003e2000c10150e */
[C---:B------:R-:W-:Y:S02]  /*11a20*/  ISETP.GT.AND P0, PT, R0.reuse, RZ, P3 ;  /* 0x000000ff0000720c */ /* 0x040fe40001f04270 */
[----:B------:R-:W-:Y:S02]  /*11a30*/  ISETP.GT.AND P2, PT, R0, 0x1, P3 ;  /* 0x000000010000780c */ /* 0x000fe40001f44270 */
[----:B------:R-:W-:Y:S01]  /*11a40*/  IADD3.X R7, R3, UR8, R9, P5, P6 ;  /* 0x0000000803077c10 */ /* 0x000fe2000afec409 */
[----:B------:R-:W-:Y:S01]  /*11a50*/  FMUL R88, R88, UR13 ;  /* 0x0000000d58587c20 */ /* 0x000fe20008400000 */
[----:B------:R-:W-:Y:S01]  /*11a60*/  ISETP.GT.AND P5, PT, R0, RZ, P1 ;  /* 0x000000ff0000720c */ /* 0x000fe20000fa4270 */
[----:B------:R-:W-:Y:S01]  /*11a70*/  FMUL R89, R89, UR13 ;  /* 0x0000000d59597c20 */ /* 0x000fe20008400000 */
[----:B-1----:R-:W-:Y:S01]  /*11a80*/  IADD3 R4, P4, R2, UR7, RZ ;  /* 0x0000000702047c10 */ /* 0x002fe2000ff9e0ff */
[----:B------:R-:W-:-:S03]  /*11a90*/  FMUL R90, R90, UR13 ;  /* 0x0000000d5a5a7c20 */ /* 0x000fc60008400000 */
[----:B------:R-:W-:Y:S02]  /*11aa0*/  IADD3.X R5, R3, UR6, RZ, P4, !PT ;  /* 0x0000000603057c10 */ /* 0x000fe4000a7fe4ff */
[----:B------:R-:W-:Y:S02]  /*11ab0*/  IADD3 R8, P4, R4, UR9, RZ ;  /* 0x0000000904087c10 */ /* 0x000fe4000ff9e0ff */
[----:B------:R-:W-:Y:S02]  /*11ac0*/  F2FP.BF16.F32.PACK_AB R88, RZ, R88 ;  /* 0x00000058ff58723e */ /* 0x000fe400000010ff */
[----:B------:R-:W-:Y:S02]  /*11ad0*/  F2FP.BF16.F32.PACK_AB R89, RZ, R89 ;  /* 0x00000059ff59723e */ /* 0x000fe400000010ff */
[----:B------:R-:W-:Y:S02]  /*11ae0*/  F2FP.BF16.F32.PACK_AB R90, RZ, R90 ;  /* 0x0000005aff5a723e */ /* 0x000fe400000010ff */
[----:B------:R-:W-:Y:S01]  /*11af0*/  IADD3.X R9, R5, UR8, RZ, P4, !PT ;  /* 0x0000000805097c10 */ /* 0x000fe2000a7fe4ff */
[----:B------:R-:W-:Y:S01]  /*11b00*/  @P0 STG.E.U16 desc[UR14][R4.64], R88 ;  /* 0x0000005804000986 */ /* 0x000fe2000c10150e */
[----:B------:R-:W-:-:S02]  /*11b10*/  ISETP.GT.AND P0, PT, R0, 0x1, P1 ;  /* 0x000000010000780c */ /* 0x000fc40000f04270 */
[C---:B------:R-:W-:Y:S01]  /*11b20*/  ISETP.GT.AND P4, PT, R0.reuse, 0x9, P3 ;  /* 0x000000090000780c */ /* 0x040fe20001f84270 */
[----:B------:R-:W-:Y:S01]  /*11b30*/  @P2 STG.E.U16 desc[UR14][R4.64+0x2], R89 ;  /* 0x0000025904002986 */ /* 0x000fe2000c10150e */
[C---:B------:R-:W-:Y:S01]  /*11b40*/  ISETP.GT.AND P2, PT, R0.reuse, 0x8, P3 ;  /* 0x000000080000780c */ /* 0x040fe20001f44270 */
[----:B------:R-:W-:Y:S02]  /*11b50*/  FMUL R91, R91, UR13 ;  /* 0x0000000d5b5b7c20 */ /* 0x000fe40008400000 */
[----:B------:R-:W-:Y:S01]  /*11b60*/  @P5 STG.E.U16 desc[UR14][R8.64], R90 ;  /* 0x0000005a08005986 */ /* 0x000fe2000c10150e */
[----:B------:R-:W-:Y:S01]  /*11b70*/  ISETP.GT.AND P5, PT, R0, 0x8, P1 ;  /* 0x000000080000780c */ /* 0x000fe20000fa4270 */
[----:B------:R-:W-:Y:S01]  /*11b80*/  FMUL R92, R92, UR13 ;  /* 0x0000000d5c5c7c20 */ /* 0x000fe20008400000 */
[----:B------:R-:W-:Y:S01]  /*11b90*/  FMUL R93, R93, UR13 ;  /* 0x0000000d5d5d7c20 */ /* 0x000fe20008400000 */
[----:B------:R-:W-:Y:S01]  /*11ba0*/  FMUL R94, R94, UR13 ;  /* 0x0000000d5e5e7c20 */ /* 0x000fe20008400000 */
[----:B------:R-:W-:-:S02]  /*11bb0*/  F2FP.BF16.F32.PACK_AB R91, RZ, R91 ;  /* 0x0000005bff5b723e */ /* 0x000fc400000010ff */
[----:B------:R-:W-:Y:S02]  /*11bc0*/  F2FP.BF16.F32.PACK_AB R92, RZ, R92 ;  /* 0x0000005cff5c723e */ /* 0x000fe400000010ff */
[----:B------:R-:W-:Y:S02]  /*11bd0*/  F2FP.BF16.F32.PACK_AB R93, RZ, R93 ;  /* 0x0000005dff5d723e */ /* 0x000fe400000010ff */
[----:B------:R-:W-:Y:S01]  /*11be0*/  F2FP.BF16.F32.PACK_AB R94, RZ, R94 ;  /* 0x0000005eff5e723e */ /* 0x000fe200000010ff */
[----:B------:R1:W-:Y:S01]  /*11bf0*/  @P0 STG.E.U16 desc[UR14][R8.64+0x2], R91 ;  /* 0x0000025b08000986 */ /* 0x0003e2000c10150e */
[----:B------:R-:W-:-:S03]  /*11c00*/  ISETP.GT.AND P0, PT, R0, 0x9, P1 ;  /* 0x000000090000780c */ /* 0x000fc60000f04270 */
[----:B------:R-:W-:Y:S01]  /*11c10*/  @P2 STG.E.U16 desc[UR14][R4.64+0x10], R92 ;  /* 0x0000105c04002986 */ /* 0x000fe2000c10150e */
[----:B------:R-:W-:-:S03]  /*11c20*/  ISETP.GT.AND P2, PT, R0, 0x10, P3 ;  /* 0x000000100000780c */ /* 0x000fc60001f44270 */
        /* <DEDUP_REMOVED lines=140> */
[----:B------:R-:W-:Y:S04]  /*124f0*/  @P0 STG.E.U16 desc[UR14][R6.64+0x92], R127 ;  /* 0x0000927f06000986 */ /* 0x000fe8000c10150e */
[----:B------:R-:W-:Y:S01]  /*12500*/  @P2 STG.E.U16 desc[UR14][R4.64+0xa0], R128 ;  /* 0x0000a08004002986 */ /* 0x000fe2000c10150e */
[----:B------:R-:W-:-:S03]  /*12510*/  ISETP.GT.AND P2, PT, R0, 0x51, P1 ;  /* 0x000000510000780c */ /* 0x000fc60000f44270 */
[----:B------:R-:W-:Y:S01]  /*12520*/  @P4 STG.E.U16 desc[UR14][R4.64+0xa2], R129 ;  /* 0x0000a28104004986 */ /* 0x000fe2000c10150e */
[----:B------:R-:W-:-:S03]  /*12530*/  FMUL R131, R131, UR13 ;  /* 0x0000000d83837c20 */ /* 0x000fc60008400000 */
[----:B------:R-:W-:Y:S01]  /*12540*/  @P5 STG.E.U16 desc[UR14][R6.64+0xa0], R130 ;  /* 0x0000a08206005986 */ /* 0x000fe2000c10150e */
[----:B------:R-:W-:Y:S01]  /*12550*/  ISETP.GT.AND P5, PT, R0, 0x59, P3 ;  /* 0x000000590000780c */ /* 0x000fe20001fa4270 */
[----:B------:R-:W-:Y:S01]  /*12560*/  FMUL R133, R133, UR13 ;  /* 0x0000000d85857c20 */ /* 0x000fe20008400000 */
[----:B------:R-:W-:-:S04]  /*12570*/  F2FP.BF16.F32.PACK_AB R131, RZ, R131 ;  /* 0x00000083ff83723e */ /* 0x000fc800000010ff */
[----:B------:R-:W-:Y:S01]  /*12580*/  F2FP.BF16.F32.PACK_AB R133, RZ, R133 ;  /* 0x00000085ff85723e */ /* 0x000fe200000010ff */
[----:B------:R-:W-:Y:S01]  /*12590*/  @P2 STG.E.U16 desc[UR14][R6.64+0xa2], R131 ;  /* 0x0000a28306002986 */ /* 0x000fe2000c10150e */
[C---:B------:R-:W-:Y:S02]  /*125a0*/  ISETP.GT.AND P4, PT, R0.reuse, 0x58, P3 ;  /* 0x000000580000780c */ /* 0x040fe40001f84270 */
[----:B------:R-:W-:Y:S01]  /*125b0*/  ISETP.GT.AND P0, PT, R0, 0x58, P1 ;  /* 0x000000580000780c */ /* 0x000fe20000f04270 */
[----:B------:R-:W-:Y:S01]  /*125c0*/  FMUL R132, R132, UR13 ;  /* 0x0000000d84847c20 */ /* 0x000fe20008400000 */
[C---:B------:R-:W-:Y:S01]  /*125d0*/  ISETP.GT.AND P2, PT, R0.reuse, 0x59, P1 ;  /* 0x000000590000780c */ /* 0x040fe20000f44270 */
[----:B------:R-:W-:Y:S01]  /*125e0*/  @P5 STG.E.U16 desc[UR14][R4.64+0xb2], R133 ;  /* 0x0000b28504005986 */ /* 0x000fe2000c10150e */
[----:B------:R-:W-:Y:S01]  /*125f0*/  ISETP.GT.AND P5, PT, R0, 0x60, P3 ;  /* 0x000000600000780c */ /* 0x000fe20001fa4270 */
[----:B------:R-:W-:Y:S01]  /*12600*/  FMUL R134, R134, UR13 ;  /* 0x0000000d86867c20 */ /* 0x000fe20008400000 */
        /* <DEDUP_REMOVED lines=8> */
[----:B------:R-:W-:Y:S01]  /*12690*/  @P4 STG.E.U16 desc[UR14][R4.64+0xb0], R132 ;  /* 0x0000b08404004986 */ /* 0x000fe2000c10150e */
[----:B------:R-:W-:-:S03]  /*126a0*/  F2FP.BF16.F32.PACK_AB R137, RZ, R137 ;  /* 0x00000089ff89723e */ /* 0x000fc600000010ff */
[----:B------:R-:W-:Y:S01]  /*126b0*/  @P0 STG.E.U16 desc[UR14][R6.64+0xb0], R134 ;  /* 0x0000b08606000986 */ /* 0x000fe2000c10150e */
[----:B------:R-:W-:-:S03]  /*126c0*/  ISETP.GT.AND P4, PT, R0, 0x60, P1 ;  /* 0x000000600000780c */ /* 0x000fc60000f84270 */
[----:B------:R-:W-:Y:S01]  /*126d0*/  @P2 STG.E.U16 desc[UR14][R6.64+0xb2], R135 ;  /* 0x0000b28706002986 */ /* 0x000fe2000c10150e */
[----:B------:R-:W-:-:S03]  /*126e0*/  FMUL R138, R138, UR13 ;  /* 0x0000000d8a8a7c20 */ /* 0x000fc60008400000 */
[----:B------:R-:W-:Y:S01]  /*126f0*/  @P5 STG.E.U16 desc[UR14][R4.64+0xc0], R136 ;  /* 0x0000c08804005986 */ /* 0x000fe2000c10150e */
[----:B------:R-:W-:-:S03]  /*12700*/  ISETP.GT.AND P5, PT, R0, 0x61, P1 ;  /* 0x000000610000780c */ /* 0x000fc60000fa4270 */
[----:B------:R-:W-:Y:S01]  /*12710*/  @P6 STG.E.U16 desc[UR14][R4.64+0xc2], R137 ;  /* 0x0000c28904006986 */ /* 0x000fe2000c10150e */
[----:B------:R-:W-:Y:S01]  /*12720*/  ISETP.GT.AND P6, PT, R0, 0x68, P3 ;  /* 0x000000680000780c */ /* 0x000fe20001fc4270 */
[----:B------:R-:W-:Y:S01]  /*12730*/  FMUL R139, R139, UR13 ;  /* 0x0000000d8b8b7c20 */ /* 0x000fe20008400000 */
[----:B------:R-:W-:Y:S01]  /*12740*/  FMUL R140, R140, UR13 ;  /* 0x0000000d8c8c7c20 */ /* 0x000fe20008400000 */
[----:B------:R-:W-:-:S03]  /*12750*/  F2FP.BF16.F32.PACK_AB R138, RZ, R138 ;  /* 0x0000008aff8a723e */ /* 0x000fc600000010ff */
        /* <DEDUP_REMOVED lines=11> */
[----:B------:R-:W-:-:S03]  /*12810*/  F2FP.BF16.F32.PACK_AB R141, RZ, R141 ;  /* 0x0000008dff8d723e */ /* 0x000fc600000010ff */
[----:B------:R-:W-:Y:S02]  /*12820*/  F2FP.BF16.F32.PACK_AB R142, RZ, R142 ;  /* 0x0000008eff8e723e */ /* 0x000fe400000010ff */
[----:B------:R-:W-:Y:S01]  /*12830*/  F2FP.BF16.F32.PACK_AB R143, RZ, R143 ;  /* 0x0000008fff8f723e */ /* 0x000fe200000010ff */
[----:B------:R-:W-:Y:S04]  /*12840*/  @P4 STG.E.U16 desc[UR14][R4.64+0xd2], R141 ;  /* 0x0000d28d04004986 */ /* 0x000fe8000c10150e */
[----:B------:R-:W-:Y:S01]  /*12850*/  @P5 STG.E.U16 desc[UR14][R6.64+0xd0], R142 ;  /* 0x0000d08e06005986 */ /* 0x000fe2000c10150e */
[----:B------:R-:W-:-:S03]  /*12860*/  ISETP.GT.AND P5, PT, R0, 0x70, P3 ;  /* 0x000000700000780c */ /* 0x000fc60001fa4270 */
[----:B------:R-:W-:Y:S01]  /*12870*/  @P6 STG.E.U16 desc[UR14][R6.64+0xd2], R143 ;  /* 0x0000d28f06006986 */ /* 0x000fe2000c10150e */
[----:B------:R-:W-:Y:S01]  /*12880*/  ISETP.GT.AND P6, PT, R0, 0x71, P3 ;  /* 0x000000710000780c */ /* 0x000fe20001fc4270 */
[----:B------:R-:W-:Y:S01]  /*12890*/  FMUL R144, R144, UR13 ;  /* 0x0000000d90907c20 */ /* 0x000fe20008400000 */
[----:B------:R-:W-:Y:S01]  /*128a0*/  FMUL R145, R145, UR13 ;  /* 0x0000000d91917c20 */ /* 0x000fe20008400000 */
[----:B------:R-:W-:-:S03]  /*128b0*/  ISETP.GT.AND P4, PT, R0, 0x70, P1 ;  /* 0x000000700000780c */ /* 0x000fc60000f84270 */
[----:B------:R-:W-:Y:S02]  /*128c0*/  F2FP.BF16.F32.PACK_AB R144, RZ, R144 ;  /* 0x00000090ff90723e */ /* 0x000fe400000010ff */
[----:B------:R-:W-:Y:S01]  /*128d0*/  F2FP.BF16.F32.PACK_AB R145, RZ, R145 ;  /* 0x00000091ff91723e */ /* 0x000fe200000010ff */
[----:B------:R-:W-:Y:S02]  /*128e0*/  FMUL R146, R146, UR13 ;  /* 0x0000000d92927c20 */ /* 0x000fe40008400000 */
[----:B------:R-:W-:Y:S01]  /*128f0*/  @P5 STG.E.U16 desc[UR14][R4.64+0xe0], R144 ;  /* 0x0000e09004005986 */ /* 0x000fe2000c10150e */
[----:B------:R-:W-:-:S03]  /*12900*/  ISETP.GT.AND P5, PT, R0, 0x71, P1 ;  /* 0x000000710000780c */ /* 0x000fc60000fa4270 */
[----:B------:R-:W-:Y:S01]  /*12910*/  @P6 STG.E.U16 desc[UR14][R4.64+0xe2], R145 ;  /* 0x0000e29104006986 */ /* 0x000fe2000c10150e */
[C---:B------:R-:W-:Y:S02]  /*12920*/  ISETP.GT.AND P6, PT, R0.reuse, 0x78, P3 ;  /* 0x000000780000780c */ /* 0x040fe40001fc4270 */
[----:B------:R-:W-:Y:S01]  /*12930*/  ISETP.GT.AND P3, PT, R0, 0x79, P3 ;  /* 0x000000790000780c */ /* 0x000fe20001f64270 */
[----:B------:R-:W-:Y:S01]  /*12940*/  FMUL R147, R147, UR13 ;  /* 0x0000000d93937c20 */ /* 0x000fe20008400000 */
[----:B------:R-:W-:Y:S01]  /*12950*/  F2FP.BF16.F32.PACK_AB R146, RZ, R146 ;  /* 0x00000092ff92723e */ /* 0x000fe200000010ff */
[----:B------:R-:W-:Y:S01]  /*12960*/  FMUL R149, R149, UR13 ;  /* 0x0000000d95957c20 */ /* 0x000fe20008400000 */
[----:B------:R-:W-:Y:S02]  /*12970*/  FMUL R148, R148, UR13 ;  /* 0x0000000d94947c20 */ /* 0x000fe40008400000 */
[----:B------:R-:W-:Y:S01]  /*12980*/  F2FP.BF16.F32.PACK_AB R147, RZ, R147 ;  /* 0x00000093ff93723e */ /* 0x000fe200000010ff */
[----:B------:R-:W-:Y:S01]  /*12990*/  @P4 STG.E.U16 desc[UR14][R6.64+0xe0], R146 ;  /* 0x0000e09206004986 */ /* 0x000fe2000c10150e */
[----:B------:R-:W-:-:S02]  /*129a0*/  ISETP.GT.AND P4, PT, R0, 0x78, P1 ;  /* 0x000000780000780c */ /* 0x000fc40000f84270 */
[----:B------:R-:W-:Y:S02]  /*129b0*/  F2FP.BF16.F32.PACK_AB R149, RZ, R149 ;  /* 0x00000095ff95723e */ /* 0x000fe400000010ff */
[----:B------:R-:W-:Y:S01]  /*129c0*/  ISETP.GT.AND P2, PT, R14, 0xc0, PT ;  /* 0x000000c00e00780c */ /* 0x000fe20003f44270 */
[----:B------:R-:W-:Y:S01]  /*129d0*/  @P5 STG.E.U16 desc[UR14][R6.64+0xe2], R147 ;  /* 0x0000e29306005986 */ /* 0x000fe2000c10150e */
[C---:B------:R-:W-:Y:S01]  /*129e0*/  ISETP.GT.AND P1, PT, R0.reuse, 0x79, P1 ;  /* 0x000000790000780c */ /* 0x040fe20000f24270 */
[----:B-1----:R-:W-:Y:S01]  /*129f0*/  IMAD.U32 R9, RZ, RZ, UR18 ;  /* 0x00000012ff097e24 */ /* 0x002fe2000f8e00ff */
[----:B------:R-:W-:Y:S01]  /*12a00*/  F2FP.BF16.F32.PACK_AB R148, RZ, R148 ;  /* 0x00000094ff94723e */ /* 0x000fe200000010ff */
[----:B------:R-:W-:Y:S01]  /*12a10*/  @P3 STG.E.U16 desc[UR14][R4.64+0xf2], R149 ;  /* 0x0000f29504003986 */ /* 0x000fe2000c10150e */
[----:B------:R-:W-:Y:S01]  /*12a20*/  ISETP.GT.AND P3, PT, R0, RZ, P2 ;  /* 0x000000ff0000720c */ /* 0x000fe20001764270 */
[----:B------:R-:W-:Y:S01]  /*12a30*/  FMUL R150, R150, UR13 ;  /* 0x0000000d96967c20 */ /* 0x000fe20008400000 */
[----:B------:R-:W-:Y:S01]  /*12a40*/  FMUL R151, R151, UR13 ;  /* 0x0000000d97977c20 */ /* 0x000fe20008400000 */
[----:B------:R-:W-:Y:S01]  /*12a50*/  UIMAD UR6, UR19, 0x180, URZ ;  /* 0x00000180130678a4 */ /* 0x000fe2000f8e023f */
[----:B------:R-:W-:Y:S01]  /*12a60*/  FMUL R24, R24, UR13 ;  /* 0x0000000d18187c20 */ /* 0x000fe20008400000 */
[----:B------:R-:W-:Y:S01]  /*12a70*/  IMAD.WIDE.U32 R2, R9, 0x180, R2 ;  /* 0x0000018009027825 */ /* 0x000fe200078e0002 */
[----:B------:R1:W-:Y:S01]  /*12a80*/  @P6 STG.E.U16 desc[UR14][R4.64+0xf0], R148 ;  /* 0x0000f09404006986 */ /* 0x0003e2000c10150e */
[----:B------:R-:W-:-:S02]  /*12a90*/  F2FP.BF16.F32.PACK_AB R150, RZ, R150 ;  /* 0x00000096ff96723e */ /* 0x000fc400000010ff */
[----:B------:R-:W-:Y:S01]  /*12aa0*/  F2FP.BF16.F32.PACK_AB R151, RZ, R151 ;  /* 0x00000097ff97723e */ /* 0x000fe200000010ff */
[----:B------:R-:W-:Y:S01]  /*12ab0*/  VIADD R3, R3, UR6 ;  /* 0x0000000603037c36 */ /* 0x000fe20008000000 */
[----:B------:R-:W-:Y:S02]  /*12ac0*/  ISETP.GT.AND P5, PT, R0, 0x1, P2 ;  /* 0x000000010000780c */ /* 0x000fe400017a4270 */
[----:B------:R-:W-:Y:S01]  /*12ad0*/  F2FP.BF16.F32.PACK_AB R24, RZ, R24 ;  /* 0x00000018ff18723e */ /* 0x000fe200000010ff */
[----:B------:R-:W-:Y:S01]  /*12ae0*/  FMUL R25, R25, UR13 ;  /* 0x0000000d19197c20 */ /* 0x000fe20008400000 */
[----:B-1----:R-:W-:Y:S02]  /*12af0*/  @P4 IMAD.MOV.U32 R4, RZ, RZ, R6 ;  /* 0x000000ffff044224 */ /* 0x002fe400078e0006 */
[----:B------:R-:W-:Y:S01]  /*12b00*/  @P4 IMAD.MOV.U32 R5, RZ, RZ, R7 ;  /* 0x000000ffff054224 */ /* 0x000fe200078e0007 */
[----:B------:R-:W-:-:S04]  /*12b10*/  ISETP.GT.AND P0, PT, R14, 0xc8, PT ;  /* 0x000000c80e00780c */ /* 0x000fc80003f04270 */
[----:B------:R1:W-:Y:S01]  /*12b20*/  @P4 STG.E.U16 desc[UR14][R4.64+0xf0], R150 ;  /* 0x0000f09604004986 */ /* 0x0003e2000c10150e */
[----:B------:R-:W-:-:S03]  /*12b30*/  F2FP.BF16.F32.PACK_AB R25, RZ, R25 ;  /* 0x00000019ff19723e */ /* 0x000fc600000010ff */
[----:B------:R2:W-:Y:S04]  /*12b40*/  @P1 STG.E.U16 desc[UR14][R6.64+0xf2], R151 ;  /* 0x0000f29706001986 */ /* 0x0005e8000c10150e */
[----:B------:R-:W-:Y:S01]  /*12b50*/  @P3 STG.E.U16 desc[UR14][R2.64], R24 ;  /* 0x0000001802003986 */ /* 0x000fe2000c10150e */
[----:B------:R-:W-:Y:S01]  /*12b60*/  ISETP.GT.AND P3, PT, R0, RZ, P0 ;  /* 0x000000ff0000720c */ /* 0x000fe20000764270 */
[----:B------:R-:W-:Y:S01]  /*12b70*/  FMUL R26, R26, UR13 ;  /* 0x0000000d1a1a7c20 */ /* 0x000fe20008400000 */
[----:B-1----:R-:W-:Y:S01]  /*12b80*/  IADD3 R4, P1, R2, UR9, RZ ;  /* 0x0000000902047c10 */ /* 0x002fe2000ff3e0ff */
[----:B------:R-:W-:Y:S01]  /*12b90*/  @P5 STG.E.U16 desc[UR14][R2.64+0x2], R25 ;  /* 0x0000021902005986 */ /* 0x000fe2000c10150e */
[C---:B------:R-:W-:Y:S02]  /*12ba0*/  ISETP.GT.AND P6, PT, R0.reuse, 0x1, P0 ;  /* 0x000000010000780c */ /* 0x040fe400007c4270 */
[----:B------:R-:W-:Y:S01]  /*12bb0*/  ISETP.GT.AND P5, PT, R0, 0x8, P2 ;  /* 0x000000080000780c */ /* 0x000fe200017a4270 */
[----:B------:R-:W-:Y:S01]  /*12bc0*/  FMUL R27, R27, UR13 ;  /* 0x0000000d1b1b7c20 */ /* 0x000fe20008400000 */
[----:B------:R-:W-:-:S02]  /*12bd0*/  F2FP.BF16.F32.PACK_AB R26, RZ, R26 ;  /* 0x0000001aff1a723e */ /* 0x000fc400000010ff */
[----:B------:R-:W-:Y:S02]  /*12be0*/  IADD3.X R5, R3, UR8, RZ, P1, !PT ;  /* 0x0000000803057c10 */ /* 0x000fe40008ffe4ff */
[----:B------:R-:W-:Y:S01]  /*12bf0*/  ISETP.GT.AND P4, PT, R0, 0x9, P2 ;  /* 0x000000090000780c */ /* 0x000fe20001784270 */
[----:B------:R-:W-:Y:S01]  /*12c00*/  FMUL R28, R28, UR13 ;  /* 0x0000000d1c1c7c20 */ /* 0x000fe20008400000 */
[----:B------:R-:W-:Y:S01]  /*12c10*/  FMUL R29, R29, UR13 ;  /* 0x0000000d1d1d7c20 */ /* 0x000fe20008400000 */
[----:B------:R-:W-:Y:S01]  /*12c20*/  @P3 STG.E.U16 desc[UR14][R4.64], R26 ;  /* 0x0000001a04003986 */ /* 0x000fe2000c10150e */
[----:B------:R-:W-:Y:S02]  /*12c30*/  F2FP.BF16.F32.PACK_AB R27, RZ, R27 ;  /* 0x0000001bff1b723e */ /* 0x000fe400000010ff */
[----:B------:R-:W-:Y:S02]  /*12c40*/  ISETP.GT.AND P3, PT, R0, 0x8, P0 ;  /* 0x000000080000780c */ /* 0x000fe40000764270 */
[----:B------:R-:W-:Y:S01]  /*12c50*/  F2FP.BF16.F32.PACK_AB R28, RZ, R28 ;  /* 0x0000001cff1c723e */ /* 0x000fe200000010ff */
[----:B------:R-:W-:Y:S01]  /*12c60*/  FMUL R30, R30, UR13 ;  /* 0x0000000d1e1e7c20 */ /* 0x000fe20008400000 */
[----:B------:R-:W-:Y:S01]  /*12c70*/  F2FP.BF16.F32.PACK_AB R29, RZ, R29 ;  /* 0x0000001dff1d723e */ /* 0x000fe200000010ff */
[----:B------:R-:W-:Y:S01]  /*12c80*/  @P6 STG.E.U16 desc[UR14][R4.64+0x2], R27 ;  /* 0x0000021b04006986 */ /* 0x000fe2000c10150e */
[----:B------:R-:W-:-:S03]  /*12c90*/  ISETP.GT.AND P6, PT, R0, 0x9, P0 ;  /* 0x000000090000780c */ /* 0x000fc600007c4270 */
[----:B------:R-:W-:Y:S01]  /*12ca0*/  @P5 STG.E.U16 desc[UR14][R2.64+0x10], R28 ;  /* 0x0000101c02005986 */ /* 0x000fe2000c10150e */
[C---:B------:R-:W-:Y:S01]  /*12cb0*/  ISETP.GT.AND P5, PT, R0.reuse, 0x10, P2 ;  /* 0x000000100000780c */ /* 0x040fe200017a4270 */
[----:B------:R-:W-:Y:S01]  /*12cc0*/  FMUL R31, R31, UR13 ;  /* 0x0000000d1f1f7c20 */ /* 0x000fe20008400000 */
[----:B------:R-:W-:Y:S01]  /*12cd0*/  F2FP.BF16.F32.PACK_AB R30, RZ, R30 ;  /* 0x0000001eff1e723e */ /* 0x000fe200000010ff */
[----:B------:R-:W-:Y:S01]  /*12ce0*/  @P4 STG.E.U16 desc[UR14][R2.64+0x12], R29 ;  /* 0x0000121d02004986 */ /* 0x000fe2000c10150e */
[----:B------:R-:W-:Y:S01]  /*12cf0*/  ISETP.GT.AND P4, PT, R0, 0x11, P2 ;  /* 0x000000110000780c */ /* 0x000fe20001784270 */
[----:B------:R-:W-:Y:S01]  /*12d00*/  FMUL R32, R32, UR13 ;  /* 0x0000000d20207c20 */ /* 0x000fe20008400000 */
[----:B------:R-:W-:Y:S01]  /*12d10*/  FMUL R33, R33, UR13 ;  /* 0x0000000d21217c20 */ /* 0x000fe20008400000 */
[----:B------:R-:W-:Y:S01]  /*12d20*/  @P3 STG.E.U16 desc[UR14][R4.64+0x10], R30 ;  /* 0x0000101e04003986 */ /* 0x000fe2000c10150e */
[----:B------:R-:W-:Y:S02]  /*12d30*/  F2FP.BF16.F32.PACK_AB R31, RZ, R31 ;  /* 0x0000001fff1f723e */ /* 0x000fe400000010ff */
[----:B------:R-:W-:-:S02]  /*12d40*/  ISETP.GT.AND P3, PT, R0, 0x10, P0 ;  /* 0x000000100000780c */ /* 0x000fc40000764270 */
[----:B------:R-:W-:Y:S01]  /*12d50*/  F2FP.BF16.F32.PACK_AB R32, RZ, R32 ;  /* 0x00000020ff20723e */ /* 0x000fe200000010ff */
[----:B------:R-:W-:Y:S01]  /*12d60*/  FMUL R34, R34, UR13 ;  /* 0x0000000d22227c20 */ /* 0x000fe20008400000 */
[----:B------:R-:W-:Y:S01]  /*12d70*/  F2FP.BF16.F32.PACK_AB R33, RZ, R33 ;  /* 0x00000021ff21723e */ /* 0x000fe200000010ff */
[----:B------:R-:W-:Y:S01]  /*12d80*/  @P6 STG.E.U16 desc[UR14][R4.64+0x12], R31 ;  /* 0x0000121f04006986 */ /* 0x000fe2000c10150e */
[----:B------:R-:W-:-:S03]  /*12d90*/  ISETP.GT.AND P6, PT, R0, 0x11, P0 ;  /* 0x000000110000780c */ /* 0x000fc600007c4270 */
[----:B------:R-:W-:Y:S01]  /*12da0*/  @P5 STG.E.U16 desc[UR14][R2.64+0x20], R32 ;  /* 0x0000202002005986 */ /* 0x000fe2000c10150e */
[----:B------:R-:W-:-:S03]  /*12db0*/  F2FP.BF16.F32.PACK_AB R34, RZ, R34 ;  /* 0x00000022ff22723e */ /* 0x000fc600000010ff */
[----:B------:R-:W-:Y:S01]  /*12dc0*/  @P4 STG.E.U16 desc[UR14][R2.64+0x22], R33 ;  /* 0x0000222102004986 */ /* 0x000fe2000c10150e */
[C---:B------:R-:W-:Y:S01]  /*12dd0*/  ISETP.GT.AND P4, PT, R0.reuse, 0x18, P2 ;  /* 0x000000180000780c */ /* 0x040fe20001784270 */
[----:B------:R-:W-:Y:S01]  /*12de0*/  FMUL R35, R35, UR13 ;  /* 0x0000000d23237c20 */ /* 0x000fe20008400000 */
[----:B------:R-:W-:Y:S01]  /*12df0*/  ISETP.GT.AND P5, PT, R0, 0x19, P2 ;  /* 0x000000190000780c */ /* 0x000fe200017a4270 */
[----:B------:R-:W-:Y:S01]  /*12e00*/  FMUL R36, R36, UR13 ;  /* 0x0000000d24247c20 */ /* 0x000fe20008400000 */
[----:B------:R-:W-:Y:S01]  /*12e10*/  FMUL R37, R37, UR13 ;  /* 0x0000000d25257c20 */ /* 0x000fe20008400000 */
[----:B------:R-:W-:Y:S01]  /*12e20*/  @P3 STG.E.U16 desc[UR14][R4.64+0x20], R34 ;  /* 0x0000202204003986 */ /* 0x000fe2000c10150e */
[----:B------:R-:W-:Y:S02]  /*12e30*/  ISETP.GT.AND P3, PT, R0, 0x18, P0 ;  /* 0x000000180000780c */ /* 0x000fe40000764270 */
[----:B------:R-:W-:Y:S01]  /*12e40*/  F2FP.BF16.F32.PACK_AB R35, RZ, R35 ;  /* 0x00000023ff23723e */ /* 0x000fe200000010ff */
[----:B------:R-:W-:Y:S01]  /*12e50*/  FMUL R38, R38, UR13 ;  /* 0x0000000d26267c20 */ /* 0x000fe20008400000 */
[----:B------:R-:W-:-:S02]  /*12e60*/  F2FP.BF16.F32.PACK_AB R36, RZ, R36 ;  /* 0x00000024ff24723e */ /* 0x000fc400000010ff */
[----:B------:R-:W-:Y:S01]  /*12e70*/  F2FP.BF16.F32.PACK_AB R37, RZ, R37 ;  /* 0x00000025ff25723e */ /* 0x000fe200000010ff */
[----:B------:R-:W-:Y:S01]  /*12e80*/  @P6 STG.E.U16 desc[UR14][R4.64+0x22], R35 ;  /* 0x0000222304006986 */ /* 0x000fe2000c10150e */
[----:B------:R-:W-:-:S03]  /*12e90*/  F2FP.BF16.F32.PACK_AB R38, RZ, R38 ;  /* 0x00000026ff26723e */ /* 0x000fc600000010ff */
[----:B------:R-:W-:Y:S01]  /*12ea0*/  @P4 STG.E.U16 desc[UR14][R2.64+0x30], R36 ;  /* 0x0000302402004986 */ /* 0x000fe2000c10150e */
[C---:B------:R-:W-:Y:S02]  /*12eb0*/  ISETP.GT.AND P4, PT, R0.reuse, 0x19, P0 ;  /* 0x000000190000780c */ /* 0x040fe40000784270 */
[C---:B------:R-:W-:Y:S01]  /*12ec0*/  ISETP.GT.AND P6, PT, R0.reuse, 0x20, P2 ;  /* 0x000000200000780c */ /* 0x040fe200017c4270 */
[----:B------:R-:W-:Y:S01]  /*12ed0*/  @P5 STG.E.U16 desc[UR14][R2.64+0x32], R37 ;  /* 0x0000322502005986 */ /* 0x000fe2000c10150e */
[----:B------:R-:W-:Y:S01]  /*12ee0*/  ISETP.GT.AND P5, PT, R0, 0x21, P2 ;  /* 0x000000210000780c */ /* 0x000fe200017a4270 */
[----:B------:R-:W-:Y:S01]  /*12ef0*/  FMUL R39, R39, UR13 ;  /* 0x0000000d27277c20 */ /* 0x000fe20008400000 */
[----:B------:R-:W-:Y:S01]  /*12f00*/  FMUL R40, R40, UR13 ;  /* 0x0000000d28287c20 */ /* 0x000fe20008400000 */
[----:B------:R-:W-:Y:S01]  /*12f10*/  FMUL R41, R41, UR13 ;  /* 0x0000000d29297c20 */ /* 0x000fe20008400000 */
[----:B------:R-:W-:Y:S01]  /*12f20*/  @P3 STG.E.U16 desc[UR14][R4.64+0x30], R38 ;  /* 0x0000302604003986 */ /* 0x000fe2000c10150e */
[----:B------:R-:W-:Y:S01]  /*12f30*/  ISETP.GT.AND P3, PT, R0, 0x20, P0 ;  /* 0x000000200000780c */ /* 0x000fe20000764270 */
[----:B------:R-:W-:Y:S01]  /*12f40*/  FMUL R42, R42, UR13 ;  /* 0x0000000d2a2a7c20 */ /* 0x000fe20008400000 */
[----:B------:R-:W-:-:S02]  /*12f50*/  F2FP.BF16.F32.PACK_AB R39, RZ, R39 ;  /* 0x00000027ff27723e */ /* 0x000fc400000010ff */
[----:B------:R-:W-:Y:S02]  /*12f60*/  F2FP.BF16.F32.PACK_AB R40, RZ, R40 ;  /* 0x00000028ff28723e */ /* 0x000fe400000010ff */
[----:B------:R-:W-:Y:S01]  /*12f70*/  F2FP.BF16.F32.PACK_AB R41, RZ, R41 ;  /* 0x00000029ff29723e */ /* 0x000fe200000010ff */
[----:B------:R-:W-:Y:S01]  /*12f80*/  @P4 STG.E.U16 desc[UR14][R4.64+0x32], R39 ;  /* 0x0000322704004986 */ /* 0x000fe2000c10150e */
[----:B------:R-:W-:Y:S02]  /*12f90*/  F2FP.BF16.F32.PACK_AB R42, RZ, R42 ;  /* 0x0000002aff2a723e */ /* 0x000fe400000010ff */
        /* <DEDUP_REMOVED lines=31> */
[----:B------:R-:W-:-:S03]  /*13190*/  F2FP.BF16.F32.PACK_AB R50, RZ, R50 ;  /* 0x00000032ff32723e */ /* 0x000fc600000010ff */
[----:B------:R-:W-:Y:S01]  /*131a0*/  @P6 STG.E.U16 desc[UR14][R2.64+0x60], R48 ;  /* 0x0000603002006986 */ /* 0x000fe2000c10150e */
[----:B--2---:R-:W-:-:S03]  /*131b0*/  IADD3.X R7, R3, UR8, RZ, P1, !PT ;  /* 0x0000000803077c10 */ /* 0x004fc60008ffe4ff */
[----:B------:R-:W-:Y:S01]  /*131c0*/  @P5 STG.E.U16 desc[UR14][R2.64+0x62], R49 ;  /* 0x0000623102005986 */ /* 0x000fe2000c10150e */
[C---:B------:R-:W-:Y:S02]  /*131d0*/  ISETP.GT.AND P5, PT, R0.reuse, 0x31, P0 ;  /* 0x000000310000780c */ /* 0x040fe400007a4270 */
[C---:B------:R-:W-:Y:S01]  /*131e0*/  ISETP.GT.AND P1, PT, R0.reuse, 0x38, P0 ;  /* 0x000000380000780c */ /* 0x040fe20000724270 */
[----:B------:R1:W-:Y:S01]  /*131f0*/  @P3 STG.E.U16 desc[UR14][R4.64+0x60], R50 ;  /* 0x0000603204003986 */ /* 0x0003e2000c10150e */
[C---:B------:R-:W-:Y:S02]  /*13200*/  ISETP.GT.AND P3, PT, R0.reuse, 0x39, P0 ;  /* 0x000000390000780c */ /* 0x040fe40000764270 */
[C---:B------:R-:W-:Y:S01]  /*13210*/  ISETP.GT.AND P6, PT, R0.reuse, 0x38, P2 ;  /* 0x000000380000780c */ /* 0x040fe200017c4270 */
[----:B------:R-:W-:Y:S01]  /*13220*/  FMUL R51, R51, UR13 ;  /* 0x0000000d33337c20 */ /* 0x000fe20008400000 */
[----:B------:R-:W-:Y:S01]  /*13230*/  ISETP.GT.AND P4, PT, R0, 0x39, P2 ;  /* 0x000000390000780c */ /* 0x000fe20001784270 */
[----:B------:R-:W-:Y:S01]  /*13240*/  FMUL R52, R52, UR13 ;  /* 0x0000000d34347c20 */ /* 0x000fe20008400000 */
[----:B------:R-:W-:Y:S01]  /*13250*/  FMUL R53, R53, UR13 ;  /* 0x0000000d35357c20 */ /* 0x000fe20008400000 */
[----:B------:R-:W-:Y:S01]  /*13260*/  FMUL R54, R54, UR13 ;  /* 0x0000000d36367c20 */ /* 0x000fe20008400000 */
[----:B------:R-:W-:Y:S01]  /*13270*/  FMUL R55, R55, UR13 ;  /* 0x0000000d37377c20 */ /* 0x000fe20008400000 */
[----:B------:R-:W-:-:S02]  /*13280*/  F2FP.BF16.F32.PACK_AB R51, RZ, R51 ;  /* 0x00000033ff33723e */ /* 0x000fc400000010ff */
[----:B------:R-:W-:Y:S02]  /*13290*/  @P5 MOV R6, R4 ;  /* 0x0000000400065202 */ /* 0x000fe40000000f00 */
[----:B------:R-:W-:Y:S01]  /*132a0*/  F2FP.BF16.F32.PACK_AB R52, RZ, R52 ;  /* 0x00000034ff34723e */ /* 0x000fe200000010ff */
[C---:B-1----:R-:W-:Y:S01]  /*132b0*/  VIADD R4, R2.reuse, UR9 ;  /* 0x0000000902047c36 */ /* 0x042fe20008000000 */
[----:B------:R-:W-:Y:S01]  /*132c0*/  F2FP.BF16.F32.PACK_AB R53, RZ, R53 ;  /* 0x00000035ff35723e */ /* 0x000fe200000010ff */
[--C-:B------:R-:W-:Y:S01]  /*132d0*/  @P1 IMAD.MOV.U32 R5, RZ, RZ, R7.reuse ;  /* 0x000000ffff051224 */ /* 0x100fe200078e0007 */
[----:B------:R-:W-:Y:S01]  /*132e0*/  F2FP.BF16.F32.PACK_AB R54, RZ, R54 ;  /* 0x00000036ff36723e */ /* 0x000fe200000010ff */
[----:B------:R-:W-:Y:S01]  /*132f0*/  VIADD R8, R2, UR9 ;  /* 0x0000000902087c36 */ /* 0x000fe20008000000 */
[----:B------:R-:W-:Y:S01]  /*13300*/  F2FP.BF16.F32.PACK_AB R55, RZ, R55 ;  /* 0x00000037ff37723e */ /* 0x000fe200000010ff */
[----:B------:R-:W-:Y:S01]  /*13310*/  @P3 IMAD.MOV.U32 R9, RZ, RZ, R7 ;  /* 0x000000ffff093224 */ /* 0x000fe200078e0007 */
[----:B------:R-:W-:Y:S04]  /*13320*/  @P5 STG.E.U16 desc[UR14][R6.64+0x62], R51 ;  /* 0x0000623306005986 */ /* 0x000fe8000c10150e */
[----:B------:R-:W-:Y:S04]  /*13330*/  @P6 STG.E.U16 desc[UR14][R2.64+0x70], R52 ;  /* 0x0000703402006986 */ /* 0x000fe8000c10150e */
[----:B------:R-:W-:Y:S04]  /*13340*/  @P4 STG.E.U16 desc[UR14][R2.64+0x72], R53 ;  /* 0x0000723502004986 */ /* 0x000fe8000c10150e */
[----:B------:R1:W-:Y:S01]  /*13350*/  @P1 STG.E.U16 desc[UR14][R4.64+0x70], R54 ;  /* 0x0000703604001986 */ /* 0x0003e2000c10150e */
[----:B------:R-:W-:-:S03]  /*13360*/  ISETP.GT.AND P1, PT, R0, 0x40, P0 ;  /* 0x000000400000780c */ /* 0x000fc60000724270 */
[----:B------:R2:W-:Y:S01]  /*13370*/  @P3 STG.E.U16 desc[UR14][R8.64+0x72], R55 ;  /* 0x0000723708003986 */ /* 0x0005e2000c10150e */
[C---:B------:R-:W-:Y:S02]  /*13380*/  ISETP.GT.AND P3, PT, R0.reuse, 0x41, P0 ;  /* 0x000000410000780c */ /* 0x040fe40000764270 */
[C---:B------:R-:W-:Y:S02]  /*13390*/  ISETP.GT.AND P4, PT, R0.reuse, 0x40, P2 ;  /* 0x000000400000780c */ /* 0x040fe40001784270 */
[----:B------:R-:W-:Y:S01]  /*133a0*/  ISETP.GT.AND P5, PT, R0, 0x41, P2 ;  /* 0x000000410000780c */ /* 0x000fe200017a4270 */
[----:B------:R-:W-:Y:S01]  /*133b0*/  FMUL R56, R56, UR13 ;  /* 0x0000000d38387c20 */ /* 0x000fe20008400000 */
[----:B------:R-:W-:Y:S01]  /*133c0*/  FMUL R57, R57, UR13 ;  /* 0x0000000d39397c20 */ /* 0x000fe20008400000 */
[----:B------:R-:W-:Y:S01]  /*133d0*/  FMUL R58, R58, UR13 ;  /* 0x0000000d3a3a7c20 */ /* 0x000fe20008400000 */
[----:B------:R-:W-:Y:S02]  /*133e0*/  FMUL R59, R59, UR13 ;  /* 0x0000000d3b3b7c20 */ /* 0x000fe40008400000 */
[----:B------:R-:W-:Y:S01]  /*133f0*/  F2FP.BF16.F32.PACK_AB R56, RZ, R56 ;  /* 0x00000038ff38723e */ /* 0x000fe200000010ff */
[--C-:B-1----:R-:W-:Y:S01]  /*13400*/  @P1 IMAD.MOV.U32 R5, RZ, RZ, R7.reuse ;  /* 0x000000ffff051224 */ /* 0x102fe200078e0007 */
[----:B------:R-:W-:Y:S01]  /*13410*/  F2FP.BF16.F32.PACK_AB R57, RZ, R57 ;  /* 0x00000039ff39723e */ /* 0x000fe200000010ff */
[----:B--2---:R-:W-:Y:S01]  /*13420*/  @P3 IMAD.MOV.U32 R9, RZ, RZ, R7 ;  /* 0x000000ffff093224 */ /* 0x004fe200078e0007 */
[----:B------:R-:W-:-:S02]  /*13430*/  F2FP.BF16.F32.PACK_AB R58, RZ, R58 ;  /* 0x0000003aff3a723e */ /* 0x000fc400000010ff */
[----:B------:R-:W-:Y:S01]  /*13440*/  F2FP.BF16.F32.PACK_AB R59, RZ, R59 ;  /* 0x0000003bff3b723e */ /* 0x000fe200000010ff */
        /* <DEDUP_REMOVED lines=18> */
[----:B------:R-:W-:Y:S01]  /*13570*/  @P4 STG.E.U16 desc[UR14][R2.64+0x90], R60 ;  /* 0x0000903c02004986 */ /* 0x000fe2000c10150e */
[----:B------:R-:W-:-:S03]  /*13580*/  ISETP.GT.AND P4, PT, R0, 0x50, P2 ;  /* 0x000000500000780c */ /* 0x000fc60001784270 */
[----:B------:R-:W-:Y:S01]  /*13590*/  @P5 STG.E.U16 desc[UR14][R2.64+0x92], R61 ;  /* 0x0000923d02005986 */ /* 0x000fe2000c10150e */
[----:B------:R-:W-:-:S03]  /*135a0*/  FMUL R64, R64, UR13 ;  /* 0x0000000d40407c20 */ /* 0x000fc60008400000 */
[----:B------:R1:W-:Y:S01]  /*135b0*/  @P1 STG.E.U16 desc[UR14][R4.64+0x90], R62 ;  /* 0x0000903e04001986 */ /* 0x0003e2000c10150e */
[----:B------:R-:W-:-:S03]  /*135c0*/  ISETP.GT.AND P1, PT, R0, 0x50, P0 ;  /* 0x000000500000780c */ /* 0x000fc60000724270 */
[----:B------:R2:W-:Y:S01]  /*135d0*/  @P3 STG.E.U16 desc[UR14][R8.64+0x92], R63 ;  /* 0x0000923f08003986 */ /* 0x0005e2000c10150e */
        /* <DEDUP_REMOVED lines=8> */
[----:B------:R-:W-:Y:S01]  /*13660*/  ISETP.GT.AND P4, PT, R0, 0x58, P2 ;  /* 0x000000580000780c */ /* 0x000fe20001784270 */
[--C-:B-1----:R-:W-:Y:S01]  /*13670*/  @P1 IMAD.MOV.U32 R5, RZ, RZ, R7.reuse ;  /* 0x000000ffff051224 */ /* 0x102fe200078e0007 */
[----:B------:R-:W-:Y:S01]  /*13680*/  F2FP.BF16.F32.PACK_AB R66, RZ, R66 ;  /* 0x00000042ff42723e */ /* 0x000fe200000010ff */
[----:B--2---:R-:W-:Y:S01]  /*13690*/  @P3 IMAD.MOV.U32 R9, RZ, RZ, R7 ;  /* 0x000000ffff093224 */ /* 0x004fe200078e0007 */
[----:B------:R-:W-:Y:S01]  /*136a0*/  F2FP.BF16.F32.PACK_AB R67, RZ, R67 ;  /* 0x00000043ff43723e */ /* 0x000fe200000010ff */
[----:B------:R-:W-:Y:S01]  /*136b0*/  FMUL R68, R68, UR13 ;  /* 0x0000000d44447c20 */ /* 0x000fe20008400000 */
[----:B------:R-:W-:Y:S04]  /*136c0*/  @P5 STG.E.U16 desc[UR14][R2.64+0xa2], R65 ;  /* 0x0000a24102005986 */ /* 0x000fe8000c10150e */
[----:B------:R1:W-:Y:S01]  /*136d0*/  @P1 STG.E.U16 desc[UR14][R4.64+0xa0], R66 ;  /* 0x0000a04204001986 */ /* 0x0003e2000c10150e */
[----:B------:R-:W-:-:S02]  /*136e0*/  ISETP.GT.AND P1, PT, R0, 0x58, P0 ;  /* 0x000000580000780c */ /* 0x000fc40000724270 */
[----:B------:R-:W-:Y:S01]  /*136f0*/  F2FP.BF16.F32.PACK_AB R68, RZ, R68 ;  /* 0x00000044ff44723e */ /* 0x000fe200000010ff */
[----:B------:R2:W-:Y:S01]  /*13700*/  @P3 STG.E.U16 desc[UR14][R8.64+0xa2], R67 ;  /* 0x0000a24308003986 */ /* 0x0005e2000c10150e */
[C---:B------:R-:W-:Y:S02]  /*13710*/  ISETP.GT.AND P3, PT, R0.reuse, 0x59, P0 ;  /* 0x000000590000780c */ /* 0x040fe40000764270 */
[C---:B------:R-:W-:Y:S01]  /*13720*/  ISETP.GT.AND P5, PT, R0.reuse, 0x59, P2 ;  /* 0x000000590000780c */ /* 0x040fe200017a4270 */
[----:B------:R-:W-:Y:S01]  /*13730*/  FMUL R69, R69, UR13 ;  /* 0x0000000d45457c20 */ /* 0x000fe20008400000 */
[----:B------:R-:W-:Y:S01]  /*13740*/  @P4 STG.E.U16 desc[UR14][R2.64+0xb0], R68 ;  /* 0x0000b04402004986 */ /* 0x000fe2000c10150e */
[----:B------:R-:W-:Y:S01]  /*13750*/  ISETP.GT.AND P4, PT, R0, 0x60, P2 ;  /* 0x000000600000780c */ /* 0x000fe20001784270 */
[----:B------:R-:W-:Y:S01]  /*13760*/  FMUL R70, R70, UR13 ;  /* 0x0000000d46467c20 */ /* 0x000fe20008400000 */
[----:B------:R-:W-:Y:S01]  /*13770*/  FMUL R71, R71, UR13 ;  /* 0x0000000d47477c20 */ /* 0x000fe20008400000 */
[----:B------:R-:W-:Y:S01]  /*13780*/  FMUL R72, R72, UR13 ;  /* 0x0000000d48487c20 */ /* 0x000fe20008400000 */
[----:B------:R-:W-:Y:S01]  /*13790*/  F2FP.BF16.F32.PACK_AB R69, RZ, R69 ;  /* 0x00000045ff45723e */ /* 0x000fe200000010ff */
[----:B-1----:R-:W-:Y:S01]  /*137a0*/  @P1 IMAD.MOV.U32 R5, RZ, RZ, R7 ;  /* 0x000000ffff051224 */ /* 0x002fe200078e0007 */
[----:B------:R-:W-:-:S02]  /*137b0*/  F2FP.BF16.F32.PACK_AB R70, RZ, R70 ;  /* 0x00000046ff46723e */ /* 0x000fc400000010ff */
[----:B------:R-:W-:Y:S01]  /*137c0*/  F2FP.BF16.F32.PACK_AB R71, RZ, R71 ;  /* 0x00000047ff47723e */ /* 0x000fe200000010ff */
[----:B--2---:R-:W-:Y:S01]  /*137d0*/  @P3 IMAD.MOV.U32 R9, RZ, RZ, R7 ;  /* 0x000000ffff093224 */ /* 0x004fe200078e0007 */
[----:B------:R-:W-:Y:S01]  /*137e0*/  F2FP.BF16.F32.PACK_AB R72, RZ, R72 ;  /* 0x00000048ff48723e */ /* 0x000fe200000010ff */
[----:B------:R-:W-:Y:S01]  /*137f0*/  @P5 STG.E.U16 desc[UR14][R2.64+0xb2], R69 ;  /* 0x0000b24502005986 */ /* 0x000fe2000c10150e */
[C---:B------:R-:W-:Y:S01]  /*13800*/  ISETP.GT.AND P5, PT, R0.reuse, 0x61, P2 ;  /* 0x000000610000780c */ /* 0x040fe200017a4270 */
[----:B------:R-:W-:Y:S02]  /*13810*/  FMUL R73, R73, UR13 ;  /* 0x0000000d49497c20 */ /* 0x000fe40008400000 */
[----:B------:R1:W-:Y:S04]  /*13820*/  @P1 STG.E.U16 desc[UR14][R4.64+0xb0], R70 ;  /* 0x0000b04604001986 */ /* 0x0003e8000c10150e */
[----:B------:R2:W-:Y:S01]  /*13830*/  @P3 STG.E.U16 desc[UR14][R8.64+0xb2], R71 ;  /* 0x0000b24708003986 */ /* 0x0005e2000c10150e */
[----:B------:R-:W-:-:S03]  /*13840*/  ISETP.GT.AND P3, PT, R0, 0x60, P0 ;  /* 0x000000600000780c */ /* 0x000fc60000764270 */
[----:B------:R-:W-:Y:S01]  /*13850*/  @P4 STG.E.U16 desc[UR14][R2.64+0xc0], R72 ;  /* 0x0000c04802004986 */ /* 0x000fe2000c10150e */
[----:B------:R-:W-:Y:S02]  /*13860*/  ISETP.GT.AND P4, PT, R0, 0x61, P0 ;  /* 0x000000610000780c */ /* 0x000fe40000784270 */
[----:B------:R-:W-:Y:S01]  /*13870*/  F2FP.BF16.F32.PACK_AB R73, RZ, R73 ;  /* 0x00000049ff49723e */ /* 0x000fe200000010ff */
[----:B------:R-:W-:Y:S01]  /*13880*/  FMUL R74, R74, UR13 ;  /* 0x0000000d4a4a7c20 */ /* 0x000fe20008400000 */
[----:B------:R-:W-:Y:S01]  /*13890*/  FMUL R75, R75, UR13 ;  /* 0x0000000d4b4b7c20 */ /* 0x000fe20008400000 */
[C---:B------:R-:W-:Y:S02]  /*138a0*/  ISETP.GT.AND P1, PT, R0.reuse, 0x69, P2 ;  /* 0x000000690000780c */ /* 0x040fe40001724270 */
[----:B------:R-:W-:Y:S01]  /*138b0*/  @P5 STG.E.U16 desc[UR14][R2.64+0xc2], R73 ;  /* 0x0000c24902005986 */ /* 0x000fe2000c10150e */
[----:B------:R-:W-:Y:S01]  /*138c0*/  ISETP.GT.AND P5, PT, R0, 0x68, P2 ;  /* 0x000000680000780c */ /* 0x000fe200017a4270 */
[--C-:B-1----:R-:W-:Y:S01]  /*138d0*/  @P3 IMAD.MOV.U32 R5, RZ, RZ, R7.reuse ;  /* 0x000000ffff053224 */ /* 0x102fe200078e0007 */
[----:B------:R-:W-:Y:S01]  /*138e0*/  F2FP.BF16.F32.PACK_AB R74, RZ, R74 ;  /* 0x0000004aff4a723e */ /* 0x000fe200000010ff */
[----:B------:R-:W-:Y:S01]  /*138f0*/  FMUL R76, R76, UR13 ;  /* 0x0000000d4c4c7c20 */ /* 0x000fe20008400000 */
[----:B------:R-:W-:Y:S01]  /*13900*/  F2FP.BF16.F32.PACK_AB R75, RZ, R75 ;  /* 0x0000004bff4b723e */ /* 0x000fe200000010ff */
[----:B--2---:R-:W-:-:S02]  /*13910*/  @P4 IMAD.MOV.U32 R9, RZ, RZ, R7 ;  /* 0x000000ffff094224 */ /* 0x004fc400078e0007 */
[----:B------:R-:W-:Y:S01]  /*13920*/  FMUL R77, R77, UR13 ;  /* 0x0000000d4d4d7c20 */ /* 0x000fe20008400000 */
[----:B------:R1:W-:Y:S01]  /*13930*/  @P3 STG.E.U16 desc[UR14][R4.64+0xc0], R74 ;  /* 0x0000c04a04003986 */ /* 0x0003e2000c10150e */
[----:B------:R-:W-:Y:S02]  /*13940*/  F2FP.BF16.F32.PACK_AB R76, RZ, R76 ;  /* 0x0000004cff4c723e */ /* 0x000fe400000010ff */
[C---:B------:R-:W-:Y:S01]  /*13950*/  ISETP.GT.AND P3, PT, R0.reuse, 0x68, P0 ;  /* 0x000000680000780c */ /* 0x040fe20000764270 */
[----:B------:R2:W-:Y:S01]  /*13960*/  @P4 STG.E.U16 desc[UR14][R8.64+0xc2], R75 ;  /* 0x0000c24b08004986 */ /* 0x0005e2000c10150e */
[----:B------:R-:W-:Y:S02]  /*13970*/  F2FP.BF16.F32.PACK_AB R77, RZ, R77 ;  /* 0x0000004dff4d723e */ /* 0x000fe400000010ff */
[----:B------:R-:W-:Y:S01]  /*13980*/  ISETP.GT.AND P4, PT, R0, 0x69, P0 ;  /* 0x000000690000780c */ /* 0x000fe20000784270 */
[----:B------:R-:W-:Y:S01]  /*13990*/  @P5 STG.E.U16 desc[UR14][R2.64+0xd0], R76 ;  /* 0x0000d04c02005986 */ /* 0x000fe2000c10150e */
[----:B------:R-:W-:-:S03]  /*139a0*/  FMUL R78, R78, UR13 ;  /* 0x0000000d4e4e7c20 */ /* 0x000fc60008400000 */
[----:B------:R-:W-:Y:S01]  /*139b0*/  @P1 STG.E.U16 desc[UR14][R2.64+0xd2], R77 ;  /* 0x0000d24d02001986 */ /* 0x000fe2000c10150e */
[----:B------:R-:W-:Y:S01]  /*139c0*/  ISETP.GT.AND P1, PT, R0, 0x70, P2 ;  /* 0x000000700000780c */ /* 0x000fe20001724270 */
[----:B------:R-:W-:Y:S01]  /*139d0*/  FMUL R79, R79, UR13 ;  /* 0x0000000d4f4f7c20 */ /* 0x000fe20008400000 */
[----:B------:R-:W-:Y:S01]  /*139e0*/  FMUL R80, R80, UR13 ;  /* 0x0000000d50507c20 */ /* 0x000fe20008400000 */
[----:B------:R-:W-:Y:S01]  /*139f0*/  F2FP.BF16.F32.PACK_AB R78, RZ, R78 ;  /* 0x0000004eff4e723e */ /* 0x000fe200000010ff */
[----:B-1----:R-:W-:Y:S02]  /*13a00*/  @P3 IMAD.MOV.U32 R5, RZ, RZ, R7 ;  /* 0x000000ffff053224 */ /* 0x002fe400078e0007 */
[----:B------:R-:W-:Y:S02]  /*13a10*/  F2FP.BF16.F32.PACK_AB R79, RZ, R79 ;  /* 0x0000004fff4f723e */ /* 0x000fe400000010ff */
[----:B--2---:R-:W-:Y:S02]  /*13a20*/  @P4 MOV R9, R7 ;  /* 0x0000000700094202 */ /* 0x004fe40000000f00 */
[----:B------:R-:W-:Y:S01]  /*13a30*/  F2FP.BF16.F32.PACK_AB R80, RZ, R80 ;  /* 0x00000050ff50723e */ /* 0x000fe200000010ff */
[----:B------:R1:W-:Y:S01]  /*13a40*/  @P3 STG.E.U16 desc[UR14][R4.64+0xd0], R78 ;  /* 0x0000d04e04003986 */ /* 0x0003e2000c10150e */
[----:B------:R-:W-:-:S02]  /*13a50*/  ISETP.GT.AND P6, PT, R0, 0x70, P0 ;  /* 0x000000700000780c */ /* 0x000fc400007c4270 */
[C---:B------:R-:W-:Y:S01]  /*13a60*/  ISETP.GT.AND P5, PT, R0.reuse, 0x71, P0 ;  /* 0x000000710000780c */ /* 0x040fe200007a4270 */
        /* <DEDUP_REMOVED lines=9> */
[----:B------:R-:W-:Y:S01]  /*13b00*/  FMUL R84, R84, UR13 ;  /* 0x0000000d54547c20 */ /* 0x000fe20008400000 */
[----:B------:R-:W-:Y:S01]  /*13b10*/  ISETP.GT.AND P0, PT, R0, 0x79, P0 ;  /* 0x000000790000780c */ /* 0x000fe20000704270 */
[----:B------:R-:W-:Y:S01]  /*13b20*/  FMUL R85, R85, UR13 ;  /* 0x0000000d55557c20 */ /* 0x000fe20008400000 */
[----:B------:R-:W-:Y:S01]  /*13b30*/  FMUL R86, R86, UR13 ;  /* 0x0000000d56567c20 */ /* 0x000fe20008400000 */
[----:B------:R-:W-:Y:S01]  /*13b40*/  F2FP.BF16.F32.PACK_AB R81, RZ, R81 ;  /* 0x00000051ff51723e */ /* 0x000fe200000010ff */
[--C-:B-1----:R-:W-:Y:S01]  /*13b50*/  @P6 IMAD.MOV.U32 R5, RZ, RZ, R7.reuse ;  /* 0x000000ffff056224 */ /* 0x102fe200078e0007 */
[----:B------:R-:W-:Y:S01]  /*13b60*/  F2FP.BF16.F32.PACK_AB R82, RZ, R82 ;  /* 0x00000052ff52723e */ /* 0x000fe200000010ff */
[----:B--2---:R-:W-:Y:S01]  /*13b70*/  @P5 IMAD.MOV.U32 R9, RZ, RZ, R7 ;  /* 0x000000ffff095224 */ /* 0x004fe200078e0007 */
[----:B------:R-:W-:Y:S01]  /*13b80*/  F2FP.BF16.F32.PACK_AB R83, RZ, R83 ;  /* 0x00000053ff53723e */ /* 0x000fe200000010ff */
[--C-:B------:R-:W-:Y:S01]  /*13b90*/  @P3 IMAD.MOV.U32 R10, RZ, RZ, R2.reuse ;  /* 0x000000ffff0a3224 */ /* 0x100fe200078e0002 */
[----:B------:R-:W-:Y:S01]  /*13ba0*/  F2FP.BF16.F32.PACK_AB R84, RZ, R84 ;  /* 0x00000054ff54723e */ /* 0x000fe200000010ff */
[--C-:B------:R-:W-:Y:S01]  /*13bb0*/  @P3 IMAD.MOV.U32 R11, RZ, RZ, R3.reuse ;  /* 0x000000ffff0b3224 */ /* 0x100fe200078e0003 */
[----:B------:R-:W-:Y:S01]  /*13bc0*/  F2FP.BF16.F32.PACK_AB R85, RZ, R85 ;  /* 0x00000055ff55723e */ /* 0x000fe200000010ff */
[----:B------:R-:W-:Y:S01]  /*13bd0*/  @P2 IMAD.MOV.U32 R12, RZ, RZ, R2 ;  /* 0x000000ffff0c2224 */ /* 0x000fe200078e0002 */
[----:B------:R3:W-:Y:S01]  /*13be0*/  @P1 STG.E.U16 desc[UR14][R2.64+0xe2], R81 ;  /* 0x0000e25102001986 */ /* 0x0007e2000c10150e */
[----:B------:R-:W-:Y:S01]  /*13bf0*/  @P2 IMAD.MOV.U32 R13, RZ, RZ, R3 ;  /* 0x000000ffff0d2224 */ /* 0x000fe200078e0003 */
[----:B------:R-:W-:Y:S01]  /*13c00*/  F2FP.BF16.F32.PACK_AB R86, RZ, R86 ;  /* 0x00000056ff56723e */ /* 0x000fe200000010ff */
[----:B------:R-:W-:Y:S01]  /*13c10*/  VIADD R14, R2, UR9 ;  /* 0x00000009020e7c36 */ /* 0x000fe20008000000 */
[----:B------:R3:W-:Y:S01]  /*13c20*/  @P6 STG.E.U16 desc[UR14][R4.64+0xe0], R82 ;  /* 0x0000e05204006986 */ /* 0x0007e2000c10150e */
[----:B------:R-:W-:-:S03]  /*13c30*/  @P4 IMAD.MOV.U32 R15, RZ, RZ, R7 ;  /* 0x000000ffff0f4224 */ /* 0x000fc600078e0007 */
[----:B------:R3:W-:Y:S01]  /*13c40*/  @P5 STG.E.U16 desc[UR14][R8.64+0xe2], R83 ;  /* 0x0000e25308005986 */ /* 0x0007e2000c10150e */
[----:B------:R-:W-:-:S03]  /*13c50*/  VIADD R16, R2, UR9 ;  /* 0x0000000902107c36 */ /* 0x000fc60008000000 */
[----:B------:R3:W-:Y:S04]  /*13c60*/  @P3 STG.E.U16 desc[UR14][R10.64+0xf0], R84 ;  /* 0x0000f0540a003986 */ /* 0x0007e8000c10150e */
[----:B------:R3:W-:Y:S01]  /*13c70*/  @P2 STG.E.U16 desc[UR14][R12.64+0xf2], R85 ;  /* 0x0000f2550c002986 */ /* 0x0007e2000c10150e */
[----:B------:R-:W-:-:S03]  /*13c80*/  FMUL R87, R87, UR13 ;  /* 0x0000000d57577c20 */ /* 0x000fc60008400000 */
[----:B------:R3:W-:Y:S01]  /*13c90*/  @P4 STG.E.U16 desc[UR14][R14.64+0xf0], R86 ;  /* 0x0000f0560e004986 */ /* 0x0007e2000c10150e */
[----:B------:R-:W-:Y:S05]  /*13ca0*/  @!P0 EXIT ;  /* 0x000000000000894d */ /* 0x000fea0003800000 */
[----:B------:R-:W-:Y:S01]  /*13cb0*/  F2FP.BF16.F32.PACK_AB R87, RZ, R87 ;  /* 0x00000057ff57723e */ /* 0x000fe200000010ff */
[----:B------:R-:W-:-:S05]  /*13cc0*/  IMAD.MOV.U32 R17, RZ, RZ, R7 ;  /* 0x000000ffff117224 */ /* 0x000fca00078e0007 */
[----:B------:R-:W-:Y:S01]  /*13cd0*/  STG.E.U16 desc[UR14][R16.64+0xf2], R87 ;  /* 0x0000f25710007986 */ /* 0x000fe2000c10150e */
[----:B------:R-:W-:Y:S05]  /*13ce0*/  EXIT ;  /* 0x000000000000794d */ /* 0x000fea0003800000 */
.L_x_14:
[----:B------:R-:W-:-:S13]  /*13cf0*/  ISETP.NE.AND P0, PT, RZ, UR7, PT ;  /* 0x00000007ff007c0c */ /* 0x000fda000bf05270 */
[----:B------:R-:W-:Y:S05]  /*13d00*/  @P0 EXIT ;  /* 0x000000000000094d */ /* 0x000fea0003800000 */
[----:B------:R-:W-:-:S13]  /*13d10*/  ELECT P0, URZ, PT ;  /* 0x00000000003f782f */ /* 0x000fda0003800000 */
[----:B------:R-:W-:Y:S05]  /*13d20*/  @!P0 BRA `(.L_x_531) ;  /* 0x0000000800408947 */ /* 0x000fea0003800000 */
[----:B------:R-:W-:-:S06]  /*13d30*/  UISETP.GE.AND UP0, UPT, UR5, 0x1, UPT ;  /* 0x000000010500788c */ /* 0x000fcc000bf06270 */
[----:B------:R-:W-:-:S13]  /*13d40*/  PLOP3.LUT P0, PT, PT, PT, UP0, 0x80, 0x0 ;  /* 0x000000000000781c */ /* 0x000fda0003f0f008 */
[----:B------:R-:W-:Y:S05]  /*13d50*/  @!P0 BRA `(.L_x_531) ;  /* 0x0000000800348947 */ /* 0x000fea0003800000 */
[----:B------:R-:W0:Y:S01]  /*13d60*/  S2R R2, SR_CgaCtaId ;  /* 0x0000000000027919 */ /* 0x000e220000008800 */
[----:B------:R-:W-:Y:S01]  /*13d70*/  IMAD.SHL.U32 R20, R4, 0x100, RZ ;  /* 0x0000010004147824 */ /* 0x000fe200078e00ff */
[----:B------:R-:W-:Y:S01]  /*13d80*/  ULDC UR8, c[0x0][0x384] ;  /* 0x0000e10000087ab9 */ /* 0x000fe20000000800 */
[----:B------:R-:W-:Y:S01]  /*13d90*/  UIADD3 UR7, UR5, 0x1, URZ ;  /* 0x0000000105077890 */ /* 0x000fe2000fffe03f */
[----:B------:R-:W-:Y:S01]  /*13da0*/  LOP3.LUT P0, RZ, R9, 0x1f, RZ, 0xc0, !PT ;  /* 0x0000001f09ff7812 */ /* 0x000fe2000780c0ff */
[----:B------:R-:W-:Y:S01]  /*13db0*/  IMAD.U32 R3, RZ, RZ, UR6 ;  /* 0x00000006ff037e24 */ /* 0x000fe2000f8e00ff */
[----:B------:R-:W-:Y:S01]  /*13dc0*/  ULDC UR9, c[0x0][0x388] ;  /* 0x0000e20000097ab9 */ /* 0x000fe20000000800 */
[----:B------:R-:W-:Y:S01]  /*13dd0*/  IMAD.HI.U32 R4, R20, UR8, RZ ;  /* 0x0000000814047c27 */ /* 0x000fe2000f8e00ff */
[----:B------:R-:W-:Y:S02]  /*13de0*/  ISETP.NE.AND P1, PT, R7, RZ, PT ;  /* 0x000000ff0700720c */ /* 0x000fe40003f25270 */
[----:B------:R-:W-:-:S02]  /*13df0*/  CS2R R8, SRZ ;  /* 0x0000000000087805 */ /* 0x000fc4000001ff00 */
[----:B------:R-:W-:Y:S01]  /*13e00*/  ISETP.NE.OR P0, PT, R7, RZ, !P0 ;  /* 0x000000ff0700720c */ /* 0x000fe20004705670 */
[----:B------:R-:W-:Y:S01]  /*13e10*/  IMAD.SHL.U32 R19, R10, 0x80, RZ ;  /* 0x000000800a137824 */ /* 0x000fe200078e00ff */
[----:B------:R-:W-:Y:S01]  /*13e20*/  CS2R R6, SRZ ;  /* 0x0000000000067805 */ /* 0x000fe2000001ff00 */
[----:B------:R-:W-:Y:S01]  /*13e30*/  IMAD.MOV.U32 R5, RZ, RZ, 0x1 ;  /* 0x00000001ff057424 */ /* 0x000fe200078e00ff */
[----:B------:R-:W-:Y:S01]  /*13e40*/  LOP3.LUT R3, R3, 0x2, RZ, 0xfc, !PT ;  /* 0x0000000203037812 */ /* 0x000fe200078efcff */
[----:B------:R-:W-:Y:S01]  /*13e50*/  IMAD.MOV.U32 R10, RZ, RZ, RZ ;  /* 0x000000ffff0a7224 */ /* 0x000fe200078e00ff */
[----:B------:R-:W-:Y:S01]  /*13e60*/  SHF.R.U32.HI R4, RZ, UR9, R4 ;  /* 0x00000009ff047c19 */ /* 0x000fe20008011604 */
[----:B------:R-:W-:Y:S02]  /*13e70*/  VIADD R21, R19, 0x40 ;  /* 0x0000004013157836 */ /* 0x000fe40000000000 */
[----:B------:R-:W-:Y:S01]  /*13e80*/  IMAD.U32 R24, RZ, RZ, UR7 ;  /* 0x00000007ff187e24 */ /* 0x000fe2000f8e00ff */
[C---:B0-----:R-:W-:Y:S01]  /*13e90*/  SHF.L.U32 R0, R2.reuse, 0xa, RZ ;  /* 0x0000000a02007819 */ /* 0x041fe200000006ff */
[----:B------:R-:W-:-:S03]  /*13ea0*/  IMAD.SHL.U32 R2, R2, 0x10, RZ ;  /* 0x0000001002027824 */ /* 0x000fc600078e00ff */
[----:B------:R-:W-:-:S07]  /*13eb0*/  LOP3.LUT R0, R0, 0x400, RZ, 0xc0, !PT ;  /* 0x0000040000007812 */ /* 0x000fce00078ec0ff */
.L_x_535:
[----:B------:R-:W0:Y:S01]  /*13ec0*/  S2R R12, SR_CgaCtaId ;  /* 0x00000000000c7919 */ /* 0x000e220000008800 */
[----:B------:R-:W-:-:S04]  /*13ed0*/  MOV R11, 0x400 ;  /* 0x00000400000b7802 */ /* 0x000fc80000000f00 */
[----:B0-----:R-:W-:Y:S02]  /*13ee0*/  LEA R14, R12, R11, 0x18 ;  /* 0x0000000b0c0e7211 */ /* 0x001fe400078ec0ff */
[----:B------:R-:W-:-:S03]  /*13ef0*/  SHF.L.U32 R11, R5, 0x1f, RZ ;  /* 0x0000001f050b7819 */ /* 0x000fc600000006ff */
[----:B------:R-:W-:-:S07]  /*13f00*/  IMAD R12, R7, 0x8, R14 ;  /* 0x00000008070c7824 */ /* 0x000fce00078e020e */
.L_x_532:
[----:B0-----:R0:W1:Y:S02]  /*13f10*/  SYNCS.PHASECHK.TRANS64.TRYWAIT P2, [R12+URZ+0x36048], R11 ;  /* 0x0360480b0c0075a7 */ /* 0x001064000804017f */
[----:B-1----:R-:W-:Y:S05]  /*13f20*/  @!P2 NANOSLEEP.SYNCS 0x989680 ;  /* 0x009896800000a95d */ /* 0x002fea0003900000 */
[----:B------:R-:W1:Y:S02]  /*13f30*/  @!P2 SYNCS.PHASECHK.TRANS64 P2, [R12+URZ+0x36048], R11 ;  /* 0x0360480b0c00a5a7 */ /* 0x000e64000804007f */
[----:B-1----:R-:W-:Y:S05]  /*13f40*/  @!P2 BRA `(.L_x_532) ;  /* 0xfffffffc00f0a947 */ /* 0x002fea000383ffff */
[----:B0-----:R-:W0:Y:S02]  /*13f50*/  @!P1 LDC R11, c[0x0][0x580] ;  /* 0x00016000ff0b9b82 */ /* 0x001e240000000800 */
[----:B0-----:R0:W-:Y:S02]  /*13f60*/  @!P1 SYNCS.ARRIVE.TRANS64 RZ, [R12+URZ+0x36000], R11 ;  /* 0x0360000b0cff99a7 */ /* 0x0011e4000800003f */
[----:B0-----:R-:W-:-:S04]  /*13f70*/  PRMT R11, R3, 0x9910, RZ ;  /* 0x00009910030b7816 */ /* 0x001fc800000000ff */
[----:B------:R-:W-:-:S13]  /*13f80*/  ISETP.NE.AND P2, PT, R11, 0x2, PT ;  /* 0x000000020b00780c */ /* 0x000fda0003f45270 */
[----:B------:R-:W-:Y:S05]  /*13f90*/  @P2 BRA `(.L_x_533) ;  /* 0x0000000000042947 */ /* 0x000fea0003800000 */
[----:B------:R-:W-:Y:S01]  /*13fa0*/  BPT.TRAP 0x1 ;  /* 0x000000040000795c */ /* 0x000fe20000300000 */
.L_x_533:
[----:B------:R-:W-:Y:S05]  /*13fb0*/  @P0 BRA `(.L_x_534) ;  /* 0x0000000000040947 */ /* 0x000fea0003800000 */
[----:B------:R-:W-:Y:S01]  /*13fc0*/  BPT.TRAP 0x1 ;  /* 0x000000040000795c */ /* 0x000fe20000300000 */
.L_x_534:
[----:B------:R-:W0:Y:S01]  /*13fd0*/  LDC R13, c[0x0][0x380] ;  /* 0x0000e000ff0d7b82 */ /* 0x000e220000000800 */
[----:B------:R-:W-:Y:S01]  /*13fe0*/  R2UR UR7, R4 ;  /* 0x00000000040772ca */ /* 0x000fe200000e0000 */
[----:B------:R-:W-:Y:S01]  /*13ff0*/  ULDC UR19, c[0x0][0x38c] ;  /* 0x0000e30000137ab9 */ /* 0x000fe20000000800 */
[----:B------:R-:W-:Y:S01]  /*14000*/  R2UR UR15, R20 ;  /* 0x00000000140f72ca */ /* 0x000fe200000e0000 */
[----:B------:R-:W-:Y:S01]  /*14010*/  UISETP.NE.AND UP0, UPT, UR19, 0x1, UPT ;  /* 0x000000011300788c */ /* 0x000fe2000bf05270 */
[----:B------:R-:W-:Y:S01]  /*14020*/  R2UR UR12, R14 ;  /* 0x000000000e0c72ca */ /* 0x000fe200000e0000 */
[----:B------:R-:W-:Y:S01]  /*14030*/  ULDC UR23, c[0x0][0x398] ;  /* 0x0000e60000177ab9 */ /* 0x000fe20000000800 */
[----:B------:R-:W-:Y:S01]  /*14040*/  R2UR UR25, R12 ;  /* 0x000000000c1972ca */ /* 0x000fe200000e0000 */
[----:B------:R-:W1:Y:S01]  /*14050*/  LDC.64 R16, c[0x0][0x3d0] ;  /* 0x0000f400ff107b82 */ /* 0x000e620000000a00 */
[C---:B------:R-:W-:Y:S01]  /*14060*/  VIADD R12, R10.reuse, 0x1 ;  /* 0x000000010a0c7836 */ /* 0x040fe20000000000 */
[----:B------:R-:W-:Y:S01]  /*14070*/  R2UR UR26, R10 ;  /* 0x000000000a1a72ca */ /* 0x000fe200000e0000 */
[----:B------:R-:W-:Y:S01]  /*14080*/  ULDC.64 UR30, c[0x0][0x198] ;  /* 0x00006600001e7ab9 */ /* 0x000fe20000000a00 */
[----:B------:R-:W-:Y:S01]  /*14090*/  R2UR UR20, R9 ;  /* 0x00000000091472ca */ /* 0x000fe200000e0000 */
[----:B------:R-:W-:Y:S01]  /*140a0*/  UIADD3 UR32, UP1, UR30, 0xf0, URZ ;  /* 0x000000f01e207890 */ /* 0x000fe2000ff3e03f */
[----:B------:R-:W-:Y:S01]  /*140b0*/  R2UR UR24, R7 ;  /* 0x00000000071872ca */ /* 0x000fe200000e0000 */
[----:B------:R-:W-:Y:S01]  /*140c0*/  @UP0 ULDC.64 UR10, c[0x0][0x390] ;  /* 0x0000e400000a0ab9 */ /* 0x000fe20000000a00 */
[----:B------:R-:W2:Y:S01]  /*140d0*/  LDC R18, c[0x0][0x400] ;  /* 0x00010000ff127b82 */ /* 0x000ea20000000800 */
[----:B------:R-:W-:Y:S01]  /*140e0*/  UIADD3 UR34, UP2, UR30, 0x270, URZ ;  /* 0x000002701e227890 */ /* 0x000fe2000ff5e03f */
[----:B------:R-:W-:Y:S01]  /*140f0*/  IADD3 R24, R24, -0x1, RZ ;  /* 0xffffffff18187810 */ /* 0x000fe20007ffe0ff */
[----:B------:R-:W-:Y:S01]  /*14100*/  UIADD3.X UR33, URZ, UR31, URZ, UP1, !UPT ;  /* 0x0000001f3f217290 */ /* 0x000fe20008ffe43f */
[----:B------:R-:W-:Y:S01]  /*14110*/  R2UR UR21, R8 ;  /* 0x00000000081572ca */ /* 0x000fe200000e0000 */
[----:B------:R-:W-:Y:S01]  /*14120*/  UIADD3.X UR35, URZ, UR31, URZ, UP2, !UPT ;  /* 0x0000001f3f237290 */ /* 0x000fe200097fe43f */
[----:B------:R-:W-:Y:S01]  /*14130*/  R2UR UR22, R6 ;  /* 0x00000000061672ca */ /* 0x000fe200000e0000 */
[----:B------:R-:W-:Y:S01]  /*14140*/  ULDC UR38, c[0x0][0x3ec] ;  /* 0x0000fb0000267ab9 */ /* 0x000fe20000000800 */
[----:B0-----:R-:W-:Y:S01]  /*14150*/  ISETP.NE.AND P2, PT, R13, 0x1, PT ;  /* 0x000000010d00780c */ /* 0x001fe20003f45270 */
[----:B------:R-:W0:Y:S01]  /*14160*/  LDC.64 R22, c[0x0][0x3e0] ;  /* 0x0000f800ff167b82 */ /* 0x000e220000000a00 */
[----:B------:R-:W-:Y:S01]  /*14170*/  USHF.L.U32 UR26, UR26, 0x5, URZ ;  /* 0x000000051a1a7899 */ /* 0x000fe2000800063f */
[----:B------:R-:W-:Y:S01]  /*14180*/  ISETP.GT.AND P6, PT, R24, 0x1, PT ;  /* 0x000000011800780c */ /* 0x000fe20003fc4270 */
[----:B------:R-:W-:Y:S01]  /*14190*/  ULDC.64 UR28, c[0x0][0x3f0] ;  /* 0x0000fc00001c7ab9 */ /* 0x000fe20000000a00 */
[----:B------:R-:W-:-:S02]  /*141a0*/  UIADD3 UR25, UR25, 0x36000, URZ ;  /* 0x0003600019197890 */ /* 0x000fc4000fffe03f */
[----:B------:R-:W-:Y:S01]  /*141b0*/  ULEA UR24, UR24, UR12, 0xe ;  /* 0x0000000c18187291 */ /* 0x000fe2000f8e703f */
[----:B------:R-:W-:Y:S01]  /*141c0*/  UMOV UR39, 0x30000 ;  /* 0x0003000000277882 */ /* 0x000fe20000000000 */
[----:B------:R-:W-:Y:S01]  /*141d0*/  UMOV UR36, 0x0 ;  /* 0x0000000000247882 */ /* 0x000fe20000000000 */
[----:B------:R-:W-:Y:S01]  /*141e0*/  UMOV UR37, 0x10000000 ;  /* 0x1000000000257882 */ /* 0x000fe20000000000 */
[----:B------:R-:W-:Y:S02]  /*141f0*/  UMOV UR12, UR20 ;  /* 0x00000014000c7c82 */ /* 0x000fe40008000000 */
[----:B------:R-:W-:Y:S01]  /*14200*/  @P2 IMAD.U32 R11, RZ, RZ, UR7 ;  /* 0x00000007ff0b2e24 */ /* 0x000fe2000f8e00ff */
[----:B------:R-:W-:-:S04]  /*14210*/  UMOV UR14, UR22 ;  /* 0x00000016000e7c82 */ /* 0x000fc80008000000 */
[----:B------:R-:W-:Y:S01]  /*14220*/  @P2 R2UR UR15, R11 ;  /* 0x000000000b0f22ca */ /* 0x000fe200000e0000 */
[C---:B------:R-:W-:Y:S01]  /*14230*/  IMAD R11, R7.reuse, 0x1000, R0 ;  /* 0x00001000070b7824 */ /* 0x040fe200078e0200 */
[----:B------:R-:W-:Y:S01]  /*14240*/  ISETP.NE.AND P2, PT, R12, UR4, PT ;  /* 0x000000040c007c0c */ /* 0x000fe2000bf45270 */
[----:B------:R-:W-:Y:S02]  /*14250*/  VIADD R7, R7, 0x1 ;  /* 0x0000000107077836 */ /* 0x000fe40000000000 */
[----:B------:R-:W-:Y:S02]  /*14260*/  IMAD R11, R11, 0x2, R14 ;  /* 0x000000020b0b7824 */ /* 0x000fe400078e020e */
[----:B------:R-:W1:Y:S01]  /*14270*/  LDC.64 R14, c[0x0][0x3f8] ;  /* 0x0000fe00ff0e7b82 */ /* 0x000e620000000a00 */
[----:B------:R-:W-:Y:S02]  /*14280*/  ISETP.NE.AND P5, PT, R7, 0x9, PT ;  /* 0x000000090700780c */ /* 0x000fe40003fa5270 */
[----:B------:R-:W-:-:S02]  /*14290*/  R2UR UR7, R11 ;  /* 0x000000000b0772ca */ /* 0x000fc400000e0000 */
[----:B------:R-:W-:Y:S01]  /*142a0*/  SEL R7, R7, RZ, P5 ;  /* 0x000000ff07077207 */ /* 0x000fe20002800000 */
[----:B------:R-:W-:Y:S02]  /*142b0*/  UIMAD.WIDE.U32 UR8, UR15, UR10, URZ ;  /* 0x0000000a0f0872a5 */ /* 0x000fe4000f8e003f */
[----:B------:R-:W-:Y:S02]  /*142c0*/  UIADD3 UR13, -UR15, URZ, URZ ;  /* 0x0000003f0f0d7290 */ /* 0x000fe4000fffe13f */
[----:B------:R-:W-:Y:S01]  /*142d0*/  UMOV UR18, UR15 ;  /* 0x0000000f00127c82 */ /* 0x000fe20008000000 */
[----:B------:R-:W-:Y:S02]  /*142e0*/  @UP0 USHF.R.U32.HI UR18, URZ, UR11, UR9 ;  /* 0x0000000b3f120299 */ /* 0x000fe40008011609 */
[----:B------:R-:W-:Y:S01]  /*142f0*/  UISETP.NE.AND UP0, UPT, UR23, 0x1, UPT ;  /* 0x000000011700788c */ /* 0x000fe2000bf05270 */
[----:B------:R-:W-:Y:S01]  /*14300*/  IMAD R13, R13, UR13, R20 ;  /* 0x0000000d0d0d7c24 */ /* 0x000fe2000f8e0214 */
[----:B------:R-:W-:Y:S01]  /*14310*/  ULDC.64 UR8, c[0x0][0x3c8] ;  /* 0x0000f20000087ab9 */ /* 0x000fe20000000a00 */
[----:B------:R-:W-:Y:S01]  /*14320*/  UIADD3 UR31, -UR18, URZ, URZ ;  /* 0x0000003f121f7290 */ /* 0x000fe2000fffe13f */
[----:B------:R-:W-:-:S02]  /*14330*/  ULDC.64 UR10, c[0x0][0x3c0] ;  /* 0x0000f000000a7ab9 */ /* 0x000fc40000000a00 */
[----:B------:R-:W-:Y:S01]  /*14340*/  R2UR UR27, R13 ;  /* 0x000000000d1b72ca */ /* 0x000fe200000e0000 */
[C---:B------:R-:W-:Y:S01]  /*14350*/  VIADD R13, R9.reuse, 0x1 ;  /* 0x00000001090d7836 */ /* 0x040fe20000000000 */
[----:B------:R-:W-:Y:S01]  /*14360*/  UMOV UR30, UR18 ;  /* 0x00000012001e7c82 */ /* 0x000fe20008000000 */
[----:B------:R-:W-:Y:S01]  /*14370*/  @P2 IMAD.MOV R13, RZ, RZ, R9 ;  /* 0x000000ffff0d2224 */ /* 0x000fe200078e0209 */
[----:B------:R-:W-:Y:S01]  /*14380*/  UMOV UR13, UR21 ;  /* 0x00000015000d7c82 */ /* 0x000fe20008000000 */
[----:B-1----:R-:W-:Y:S01]  /*14390*/  IMAD R11, R8, R16, R15 ;  /* 0x00000010080b7224 */ /* 0x002fe200078e020f */
[----:B------:R-:W-:Y:S01]  /*143a0*/  @UP0 ULDC UR16, c[0x0][0x39c] ;  /* 0x0000e70000100ab9 */ /* 0x000fe20000000800 */
[----:B------:R-:W-:Y:S01]  /*143b0*/  IMAD R10, R9, UR9, R14 ;  /* 0x00000009090a7c24 */ /* 0x000fe2000f8e020e */
[----:B------:R-:W-:Y:S01]  /*143c0*/  UIMAD.WIDE.U32 UR16, UR18, UR16, URZ ;  /* 0x00000010121072a5 */ /* 0x000fe2000f8e003f */
[----:B--2---:R-:W-:Y:S01]  /*143d0*/  IMAD R9, R6, R17, R18 ;  /* 0x0000001106097224 */ /* 0x004fe200078e0212 */
[----:B0-----:R-:W-:Y:S01]  /*143e0*/  ISETP.NE.AND P3, PT, R13, R22, PT ;  /* 0x000000160d00720c */ /* 0x001fe20003f65270 */
[----:B------:R-:W-:Y:S01]  /*143f0*/  IMAD.U32 R10, R11, 0x20, R10 ;  /* 0x000000200b0a7824 */ /* 0x000fe200078e000a */
[----:B------:R-:W-:Y:S01]  /*14400*/  @UP0 ULDC UR9, c[0x0][0x3a0] ;  /* 0x0000e80000090ab9 */ /* 0x000fe20000000800 */
[----:B------:R-:W-:Y:S01]  /*14410*/  UIMAD UR27, UR27, UR10, UR38 ;  /* 0x0000000a1b1b72a4 */ /* 0x000fe2000f8e0226 */
[----:B------:R-:W-:Y:S01]  /*14420*/  VIADD R14, R8, 0x1 ;  /* 0x00000001080e7836 */ /* 0x000fe20000000000 */
[----:B------:R-:W-:Y:S01]  /*14430*/  R2UR UR16, R2 ;  /* 0x00000000021072ca */ /* 0x000fe200000e0000 */
[----:B------:R-:W-:Y:S01]  /*14440*/  IMAD.U32 R9, R9, 0x400, R10 ;  /* 0x0000040009097824 */ /* 0x000fe200078e000a */
[----:B------:R-:W-:Y:S01]  /*14450*/  @UP0 USHF.R.U32.HI UR30, URZ, UR9, UR17 ;  /* 0x000000093f1e0299 */ /* 0x000fe20008011611 */
[----:B------:R-:W-:Y:S01]  /*14460*/  VIADD R11, R6, 0x1 ;  /* 0x00000001060b7836 */ /* 0x000fe20000000000 */
[----:B------:R-:W-:Y:S01]  /*14470*/  UIMAD UR10, UR19, UR31, UR15 ;  /* 0x0000001f130a72a4 */ /* 0x000fe2000f8e020f */
[----:B------:R-:W-:Y:S01]  /*14480*/  SEL R10, R12, RZ, P2 ;  /* 0x000000ff0c0a7207 */ /* 0x000fe20001000000 */
[----:B------:R-:W-:Y:S01]  /*14490*/  UIADD3 UR9, -UR30, URZ, URZ ;  /* 0x0000003f1e097290 */ /* 0x000fe2000fffe13f */
[----:B------:R-:W-:Y:S01]  /*144a0*/  R2UR UR15, R9 ;  /* 0x00000000090f72ca */ /* 0x000fe200000e0000 */
[----:B------:R-:W-:Y:S01]  /*144b0*/  @P3 IMAD.MOV R14, RZ, RZ, R8 ;  /* 0x000000ffff0e3224 */ /* 0x000fe200078e0208 */
[----:B------:R-:W-:Y:S01]  /*144c0*/  UIMAD UR28, UR10, UR11, UR28 ;  /* 0x0000000b0a1c72a4 */ /* 0x000fe2000f8e021c */
[----:B------:R-:W-:Y:S01]  /*144d0*/  SEL R8, RZ, 0x1, P5 ;  /* 0x00000001ff087807 */ /* 0x000fe20002800000 */
[----:B------:R-:W-:Y:S01]  /*144e0*/  UIMAD UR9, UR23, UR9, UR18 ;  /* 0x00000009170972a4 */ /* 0x000fe2000f8e0212 */
[----:B------:R-:W-:Y:S01]  /*144f0*/  R2UR UR18, R19 ;  /* 0x00000000131272ca */ /* 0x000fe200000e0000 */
[----:B------:R-:W-:Y:S01]  /*14500*/  ULOP3.LUT UR19, UR26, 0x10, UR16, 0xf8, !UPT ;  /* 0x000000101a137892 */ /* 0x000fe2000f8ef810 */
[C---:B------:R-:W-:Y:S01]  /*14510*/  ISETP.NE.AND P4, PT, R14.reuse, R23, PT ;  /* 0x000000170e00720c */ /* 0x040fe20003f85270 */
[----:B------:R-:W-:Y:S01]  /*14520*/  UIMAD UR29, UR9, UR8, UR29 ;  /* 0x00000008091d72a4 */ /* 0x000fe2000f8e021d */
[----:B------:R-:W-:Y:S01]  /*14530*/  R2UR UR10, R21 ;  /* 0x00000000150a72ca */ /* 0x000fe200000e0000 */
[----:B------:R-:W-:Y:S01]  /*14540*/  UIADD3 UR16, UR7, 0x24000, URZ ;  /* 0x0002400007107890 */ /* 0x000fe2000fffe03f */
[----:B------:R-:W-:Y:S01]  /*14550*/  LOP3.LUT R5, R5, R8, RZ, 0x3c, !PT ;  /* 0x0000000805057212 */ /* 0x000fe200078e3cff */
[----:B------:R-:W-:Y:S01]  /*14560*/  UIADD3 UR8, UR7, 0x25000, URZ ;  /* 0x0002500007087890 */ /* 0x000fe2000fffe03f */
[----:B------:R-:W-:Y:S01]  /*14570*/  SEL R9, R13, RZ, P3 ;  /* 0x000000ff0d097207 */ /* 0x000fe20001800000 */
[----:B------:R-:W-:Y:S01]  /*14580*/  UPRMT UR7, UR15, 0x5410, URZ ;  /* 0x000054100f077896 */ /* 0x000fe2000800003f */
[----:B------:R-:W-:Y:S01]  /*14590*/  SEL R8, R14, RZ, P4 ;  /* 0x000000ff0e087207 */ /* 0x000fe20002000000 */
[----:B------:R-:W-:Y:S01]  /*145a0*/  UMOV UR17, UR25 ;  /* 0x0000001900117c82 */ /* 0x000fe20008000000 */
[----:B------:R-:W-:Y:S01]  /*145b0*/  UMOV UR9, UR25 ;  /* 0x0000001900097c82 */ /* 0x000fe20008000000 */
[----:B------:R-:W-:-:S02]  /*145c0*/  UMOV UR11, UR19 ;  /* 0x00000013000b7c82 */ /* 0x000fc40008000000 */
[----:B------:R-:W-:-:S03]  /*145d0*/  @P4 IMAD.MOV R11, RZ, RZ, R6 ;  /* 0x000000ffff0b4224 */ /* 0x000fc600078e0206 */
[----:B------:R0:W-:Y:S01]  /*145e0*/  UTMALDG.5D.IM2COL [UR24], [UR32], UR7 ;  /* 0x00000018200073b4 */ /* 0x0001e20008060007 */
[----:B------:R-:W-:Y:S01]  /*145f0*/  IMAD.MOV.U32 R6, RZ, RZ, R11 ;  /* 0x000000ffff067224 */ /* 0x000fe200078e000b */
[----:B------:R0:W-:Y:S01]  /*14600*/  UTMALDG.5D.MULTICAST [UR16], [UR34], UR39, desc[UR36] ;  /* 0x00002410220073b4 */ /* 0x0001e20008021827 */
[----:B------:R0:W-:Y:S02]  /*14610*/  UTMALDG.5D.MULTICAST [UR8], [UR34], UR39, desc[UR36] ;  /* 0x00002408220073b4 */ /* 0x0001e40008021827 */
[----:B0-----:R-:W-:Y:S05]  /*14620*/  @P6 BRA `(.L_x_535) ;  /* 0xfffffff800246947 */ /* 0x001fea000383ffff */
.L_x_531:
[----:B------:R-:W-:Y:S01]  /*14630*/  UISETP.GE.U32.AND UP1, UPT, UR5, 0x9, UPT ;  /* 0x000000090500788c */ /* 0x000fe2000bf26070 */
[----:B------:R-:W-:-:S05]  /*14640*/  IMAD.MOV.U32 R0, RZ, RZ, 0x1 ;  /* 0x00000001ff007424 */ /* 0x000fca00078e00ff */
[----:B------:R-:W-:-:S05]  /*14650*/  PLOP3.LUT P0, PT, PT, PT, UP1, 0x80, 0x0 ;  /* 0x000000000000781c */ /* 0x000fca0003f0f018 */
[----:B------:R-:W-:-:S04]  /*14660*/  @UP1 UIMAD.WIDE.U32 UR8, UR5, 0x38e38e39, URZ ;  /* 0x38e38e39050818a5 */ /* 0x000fc8000f8e003f */
[----:B------:R-:W-:-:S04]  /*14670*/  @UP1 USHF.R.U32.HI UR7, URZ, 0x1, UR9 ;  /* 0x000000013f071899 */ /* 0x000fc80008011609 */
[----:B------:R-:W-:-:S04]  /*14680*/  @UP1 ULOP3.LUT UR7, UR7, 0x1, URZ, 0xc0, !UPT ;  /* 0x0000000107071892 */ /* 0x000fc8000f8ec03f */
[----:B------:R-:W-:-:S04]  /*14690*/  @UP1 UISETP.NE.U32.AND UP0, UPT, UR7, 0x1, UPT ;  /* 0x000000010700188c */ /* 0x000fc8000bf05070 */
[----:B------:R-:W-:-:S04]  /*146a0*/  @UP1 UISETP.NE.U32.AND.EX UP0, UPT, URZ, URZ, UPT, UP0 ;  /* 0x0000003f3f00128c */ /* 0x000fc8000bf05100 */
[----:B------:R-:W-:-:S06]  /*146b0*/  @UP1 USEL UR7, URZ, 0x1, !UP0 ;  /* 0x000000013f071887 */ /* 0x000fcc000c000000 */
[----:B------:R-:W-:Y:S01]  /*146c0*/  @P0 IMAD.U32 R0, RZ, RZ, UR7 ;  /* 0x00000007ff000e24 */ /* 0x000fe2000f8e00ff */
[----:B------:R-:W-:Y:S05]  /*146d0*/  WARPSYNC.ALL ;  /* 0x0000000000007948 */ /* 0x000fea0003800000 */
[----:B------:R-:W-:-:S13]  /*146e0*/  ELECT P0, URZ, PT ;  /* 0x00000000003f782f */ /* 0x000fda0003800000 */
[----:B------:R-:W-:Y:S05]  /*146f0*/  @!P0 EXIT ;  /* 0x000000000000894d */ /* 0x000fea0003800000 */
[----:B------:R-:W-:-:S04]  /*14700*/  ULOP3.LUT UR6, UR6, 0x2, URZ, 0xfc, !UPT ;  /* 0x0000000206067892 */ /* 0x000fc8000f8efc3f */
[----:B------:R-:W-:-:S06]  /*14710*/  UISETP.NE.AND UP0, UPT, UR6, 0x3, UPT ;  /* 0x000000030600788c */ /* 0x000fcc000bf05270 */
[----:B------:R-:W-:-:S13]  /*14720*/  PLOP3.LUT P0, PT, PT, PT, UP0, 0x80, 0x0 ;  /* 0x000000000000781c */ /* 0x000fda0003f0f008 */
[----:B------:R-:W-:Y:S05]  /*14730*/  @!P0 BRA `(.L_x_536) ;  /* 0x0000000000048947 */ /* 0x000fea0003800000 */
[----:B------:R-:W-:Y:S01]  /*14740*/  BPT.TRAP 0x1 ;  /* 0x000000040000795c */ /* 0x000fe20000300000 */
.L_x_536:
[----:B------:R-:W0:Y:S01]  /*14750*/  S2UR UR8, SR_CgaCtaId ;  /* 0x00000000000879c3 */ /* 0x000e220000008800 */
[----:B------:R-:W-:Y:S01]  /*14760*/  UIMAD.WIDE.U32 UR6, UR5, 0x38e38e39, URZ ;  /* 0x38e38e39050678a5 */ /* 0x000fe2000f8e003f */
[----:B------:R-:W-:Y:S01]  /*14770*/  SHF.L.U32 R2, R0, 0x1f, RZ ;  /* 0x0000001f00027819 */ /* 0x000fe200000006ff */
[----:B------:R-:W-:Y:S02]  /*14780*/  UMOV UR4, 0x400 ;  /* 0x0000040000047882 */ /* 0x000fe40000000000 */
[----:B------:R-:W-:-:S04]  /*14790*/  USHF.R.U32.HI UR6, URZ, 0x1, UR7 ;  /* 0x000000013f067899 */ /* 0x000fc80008011607 */
[----:B------:R-:W-:Y:S02]  /*147a0*/  UIMAD UR5, UR6, -0x9, UR5 ;  /* 0xfffffff7060578a4 */ /* 0x000fe4000f8e0205 */
[----:B0-----:R-:W-:-:S04]  /*147b0*/  ULEA UR4, UR8, UR4, 0x18 ;  /* 0x0000000408047291 */ /* 0x001fc8000f8ec03f */
[----:B------:R-:W-:-:S04]  /*147c0*/  UIADD3 UR4, UR4, 0x36048, URZ ;  /* 0x0003604804047890 */ /* 0x000fc8000fffe03f */
[----:B------:R-:W-:-:S12]  /*147d0*/  ULEA UR6, UR5, UR4, 0x3 ;  /* 0x0000000405067291 */ /* 0x000fd8000f8e183f */
.L_x_537:
[----:B0-----:R-:W-:-:S04]  /*147e0*/  IMAD.U32 R3, RZ, RZ, UR6 ;  /* 0x00000006ff037e24 */ /* 0x001fc8000f8e00ff */
[----:B------:R0:W1:Y:S03]  /*147f0*/  SYNCS.PHASECHK.TRANS64.TRYWAIT P0, [R3+URZ], R2 ;  /* 0x00000002030075a7 */ /* 0x000066000800017f */
[----:B-1----:R-:W-:Y:S05]  /*14800*/  @!P0 NANOSLEEP.SYNCS 0x989680 ;  /* 0x009896800000895d */ /* 0x002fea0003900000 */
[----:B------:R-:W1:Y:S02]  /*14810*/  @!P0 SYNCS.PHASECHK.TRANS64 P0, [R3+URZ], R2 ;  /* 0x00000002030085a7 */ /* 0x000e64000800007f */
[----:B-1----:R-:W-:Y:S05]  /*14820*/  @!P0 BRA `(.L_x_537) ;  /* 0xfffffffc00ec8947 */ /* 0x002fea000383ffff */
[----:B------:R-:W-:-:S04]  /*14830*/  UIADD3 UR5, UR5, 0x1, URZ ;  /* 0x0000000105057890 */ /* 0x000fc8000fffe03f */
[----:B------:R-:W-:-:S04]  /*14840*/  UISETP.NE.AND UP0, UPT, UR5, 0x9, UPT ;  /* 0x000000090500788c */ /* 0x000fc8000bf05270 */
[----:B------:R-:W-:Y:S02]  /*14850*/  USEL UR6, URZ, 0x1, UP0 ;  /* 0x000000013f067887 */ /* 0x000fe40008000000 */
[----:B------:R-:W-:-:S04]  /*14860*/  USEL UR5, UR5, URZ, UP0 ;  /* 0x0000003f05057287 */ /* 0x000fc80008000000 */
[----:B0-----:R-:W-:Y:S01]  /*14870*/  LOP3.LUT R2, R0, UR6, RZ, 0x3c, !PT ;  /* 0x0000000600027c12 */ /* 0x001fe2000f8e3cff */
[----:B------:R-:W-:-:S03]  /*14880*/  ULEA UR7, UR5, UR4, 0x3 ;  /* 0x0000000405077291 */ /* 0x000fc6000f8e183f */
[----:B------:R-:W-:-:S09]  /*14890*/  SHF.L.U32 R0, R2, 0x1f, RZ ;  /* 0x0000001f02007819 */ /* 0x000fd200000006ff */
.L_x_538:
        /* <DEDUP_REMOVED lines=9> */
[----:B------:R-:W-:Y:S01]  /*14930*/  LOP3.LUT R2, R2, UR6, RZ, 0x3c, !PT ;  /* 0x0000000602027c12 */ /* 0x000fe2000f8e3cff */
[----:B------:R-:W-:-:S03]  /*14940*/  ULEA UR7, UR5, UR4, 0x3 ;  /* 0x0000000405077291 */ /* 0x000fc6000f8e183f */
[----:B0-----:R-:W-:-:S09]  /*14950*/  SHF.L.U32 R0, R2, 0x1f, RZ ;  /* 0x0000001f02007819 */ /* 0x001fd200000006ff */
.L_x_539:
        /* <DEDUP_REMOVED lines=12> */
.L_x_540:
        /* <DEDUP_REMOVED lines=12> */
.L_x_541:
        /* <DEDUP_REMOVED lines=12> */
.L_x_542:
        /* <DEDUP_REMOVED lines=12> */
.L_x_543:
        /* <DEDUP_REMOVED lines=12> */
.L_x_544:
        /* <DEDUP_REMOVED lines=12> */
.L_x_545:
[----:B0-----:R-:W-:-:S04]  /*14de0*/  IMAD.U32 R3, RZ, RZ, UR5 ;  /* 0x00000005ff037e24 */ /* 0x001fc8000f8e00ff */
[----:B------:R0:W1:Y:S03]  /*14df0*/  SYNCS.PHASECHK.TRANS64.TRYWAIT P0, [R3+URZ], R0 ;  /* 0x00000000030075a7 */ /* 0x000066000800017f */
[----:B-1----:R-:W-:Y:S05]  /*14e00*/  @!P0 NANOSLEEP.SYNCS 0x989680 ;  /* 0x009896800000895d */ /* 0x002fea0003900000 */
[----:B------:R-:W1:Y:S02]  /*14e10*/  @!P0 SYNCS.PHASECHK.TRANS64 P0, [R3+URZ], R0 ;  /* 0x00000000030085a7 */ /* 0x000e64000800007f */
[----:B-1----:R-:W-:Y:S05]  /*14e20*/  @P0 EXIT ;  /* 0x000000000000094d */ /* 0x002fea0003800000 */
[----:B------:R-:W-:Y:S05]  /*14e30*/  BRA `(.L_x_545) ;  /* 0xfffffffc00e87947 */ /* 0x000fea000383ffff */
.L_x_546:
[----:B------:R-:W-:-:S00]  /*14e40*/  BRA `(.L_x_546) ;  /* 0xfffffffc00fc7947 */ /* 0x000fc0000383ffff */
[----:B------:R-:W-:-:S00]  /*14e50*/  NOP ;  /* 0x0000000000007918 */ /* 0x000fc00000000000 */
        /* <DEDUP_REMOVED lines=10> */
.L_x_547:


//--------------------- .nv.shared._ZN7cutlass13device_kernelINS_4conv6kernel13ConvUniversalINS1_16ConvProblemShapeILNS1_8OperatorE1ELi3EEENS1_10collective14CollectiveConvINS1_46MainloopSm90TmaGmmaWarpSpecializedImplicitGemmILS5_1ELi9ELi3EN4cute5tupleIJNSA_1CILi2EEENSC_ILi1EEESE_EEENS1_36KernelImplicitTmaWarpSpecializedSm90ELi1EEENSB_IJNSC_ILi256EEENSC_ILi128EEENSB_IJNSC_ILi32EEEEEEEEENS_10bfloat16_tESN_NSA_8TiledMMAINSA_8MMA_AtomIJNSA_4SM904GMMA28MMA_64x128x16_F32BF16BF16_SSILNSR_5MajorE0ELST_1ELNSR_7ScaleInE1ELSU_1EEEEEENSA_6LayoutINSB_IJSE_SE_SE_EEENSB_IJNSC_ILi0EEESZ_SZ_EEEEENSB_IJNSA_10UnderscoreES12_S12_EEEEENS7_6detail26Sm90ImplicitGemmTileTraitsINSA_20SM90_TMA_LOAD_IM2COLENSA_14ComposedLayoutINSA_7SwizzleILi2ELi4ELi3EEENSA_18smem_ptr_flag_bitsILi16EEENSX_INSB_IJNSB_IJNSC_ILi8EEESK_EEENSB_IJSK_SE_EEENSB_IJSE_NSC_ILi9EEEEEEEEENSB_IJNSB_IJSK_SI_EEENSB_IJSE_SZ_EEENSB_IJSZ_NSC_ILi8192EEEEEEEEEEEEEvEENS16_INSA_23SM90_TMA_LOAD_MULTICASTENS18_INS19_ILi3ELi4ELi3EEES1C_NSX_INSB_IJNSB_IJNSC_ILi64EEESD_EEENSB_IJS1D_NSC_ILi4EEEEEES1H_EEENSB_IJNSB_IJSE_NSC_ILi2048EEEEEENSB_IJS1T_NSC_ILi512EEEEEENSB_IJSZ_NSC_ILi4096EEEEEEEEEEEEEvEEEENS_8epilogue10collective6detail29Sm90TmaWarpSpecializedAdapterINS2A_15DefaultEpilogueISN_NSB_IJNSB_IJllllEEESE_SZ_EEES2F_NS29_6thread17LinearCombinationISN_Li1EffLNS2G_9ScaleType4KindE0ELNS_15FloatRoundStyleE2ESN_EENS_4gemm15EpilogueDefaultEEEEEvvEEEEvNT_6ParamsE --------------------------
	.section	.nv.shared._ZN7cutlass13device_kernelINS_4conv6kernel13ConvUniversalINS1_16ConvProblemShapeILNS1_8OperatorE1ELi3EEENS1_10collective14CollectiveConvINS1_46MainloopSm90TmaGmmaWarpSpecializedImplicitGemmILS5_1ELi9ELi3EN4cute5tupleIJNSA_1CILi2EEENSC_ILi1EEESE_EEENS1_36KernelImplicitTmaWarpSpecializedSm90ELi1EEENSB_IJNSC_ILi256EEENSC_ILi128EEENSB_IJNSC_ILi32EEEEEEEEENS_10bfloat16_tESN_NSA_8TiledMMAINSA_8MMA_AtomIJNSA_4SM904GMMA28MMA_64x128x16_F32BF16BF16_SSILNSR_5MajorE0ELST_1ELNSR_7ScaleInE1ELSU_1EEEEEENSA_6LayoutINSB_IJSE_SE_SE_EEENSB_IJNSC_ILi0EEESZ_SZ_EEEEENSB_IJNSA_10UnderscoreES12_S12_EEEEENS7_6detail26Sm90ImplicitGemmTileTraitsINSA_20SM90_TMA_LOAD_IM2COLENSA_14ComposedLayoutINSA_7SwizzleILi2ELi4ELi3EEENSA_18smem_ptr_flag_bitsILi16EEENSX_INSB_IJNSB_IJNSC_ILi8EEESK_EEENSB_IJSK_SE_EEENSB_IJSE_NSC_ILi9EEEEEEEEENSB_IJNSB_IJSK_SI_EEENSB_IJSE_SZ_EEENSB_IJSZ_NSC_ILi8192EEEEEEEEEEEEEvEENS16_INSA_23SM90_TMA_LOAD_MULTICASTENS18_INS19_ILi3ELi4ELi3EEES1C_NSX_INSB_IJNSB_IJNSC_ILi64EEESD_EEENSB_IJS1D_NSC_ILi4EEEEEES1H_EEENSB_IJNSB_IJSE_NSC_ILi2048EEEEEENSB_IJS1T_NSC_ILi512EEEEEENSB_IJSZ_NSC_ILi4096EEEEEEEEEEEEEvEEEENS_8epilogue10collective6detail29Sm90TmaWarpSpecializedAdapterINS2A_15DefaultEpilogueISN_NSB_IJNSB_IJllllEEESE_SZ_EEES2F_NS29_6thread17LinearCombinationISN_Li1EffLNS2G_9ScaleType4KindE0ELNS_15FloatRoundStyleE2ESN_EENS_4gemm15EpilogueDefaultEEEEEvvEEEEvNT_6ParamsE,"aw",@nobits
	.sectionflags	@""
	.align	16
	.zero		1024


//--------------------- .nv.shared.reserved.0     --------------------------
	.section	.nv.shared.reserved.0,"aw",@nobits
	.weak		__nv_reservedSMEM_offset_0_alias
	.size		__nv_reservedSMEM_offset_0_alias, 0, 0
	.other		__nv_reservedSMEM_offset_0_alias,@"STO_CUDA_RESERVED_SHARED STV_DEFAULT"
__nv_reservedSMEM_offset_0_alias:
	.zero		0


//--------------------- .nv.global                --------------------------
	.section	.nv.global,"aw",@nobits
.nv.global:
	.type		_ZN39_INTERNAL_0e8ea4ab_4_k_cu_d9e1547d_29704cute1_E,@object
	.size		_ZN39_INTERNAL_0e8ea4ab_4_k_cu_d9e1547d_29704cute1_E,(_ZN39_INTERNAL_0e8ea4ab_4_k_cu_d9e1547d_29704cuda3std3__45__cpo6cbeginE - _ZN39_INTERNAL_0e8ea4ab_4_k_cu_d9e1547d_29704cute1_E)
_ZN39_INTERNAL_0e8ea4ab_4_k_cu_d9e1547d_29704cute1_E:
	.zero		1
	.type		_ZN39_INTERNAL_0e8ea4ab_4_k_cu_d9e1547d_29704cuda3std3__45__cpo6cbeginE,@object
	.size		_ZN39_INTERNAL_0e8ea4ab_4_k_cu_d9e1547d_29704cuda3std3__45__cpo6cbeginE,(_ZN39_INTERNAL_0e8ea4ab_4_k_cu_d9e1547d_29704cuda3std3__48in_placeE - _ZN39_INTERNAL_0e8ea4ab_4_k_cu_d9e1547d_29704cuda3std3__45__cpo6cbeginE)
_ZN39_INTERNAL_0e8ea4ab_4_k_cu_d9e1547d_29704cuda3std3__45__cpo6cbeginE:
	.zero		1
	.type		_ZN39_INTERNAL_0e8ea4ab_4_k_cu_d9e1547d_29704cuda3std3__48in_placeE,@object
	.size		_ZN39_INTERNAL_0e8ea4ab_4_k_cu_d9e1547d_29704cuda3std3__48in_placeE,(_ZN39_INTERNAL_0e8ea4ab_4_k_cu_d9e1547d_29704cuda3std6ranges3__45__cpo9iter_moveE - _ZN39_INTERNAL_0e8ea4ab_4_k_cu_d9e1547d_29704cuda3std3__48in_placeE)
_ZN39_INTERNAL_0e8ea4ab_4_k_cu_d9e1547d_29704cuda3std3__48in_placeE:
	.zero		1
	.type		_ZN39_INTERNAL_0e8ea4ab_4_k_cu_d9e1547d_29704cuda3std6ranges3__45__cpo9iter_moveE,@object
	.size		_ZN39_INTERNAL_0e8ea4ab_4_k_cu_d9e1547d_29704cuda3std6ranges3__45__cpo9iter_moveE,(_ZN39_INTERNAL_0e8ea4ab_4_k_cu_d9e1547d_29704cuda3std3__45__cpo5beginE - _ZN39_INTERNAL_0e8ea4ab_4_k_cu_d9e1547d_29704cuda3std6ranges3__45__cpo9iter_moveE)
_ZN39_INTERNAL_0e8ea4ab_4_k_cu_d9e1547d_29704cuda3std6ranges3__45__cpo9iter_moveE:
	.zero		1
	.type		_ZN39_INTERNAL_0e8ea4ab_4_k_cu_d9e1547d_29704cuda3std3__45__cpo5beginE,@object
	.size		_ZN39_INTERNAL_0e8ea4ab_4_k_cu_d9e1547d_29704cuda3std3__45__cpo5beginE,(_ZN39_INTERNAL_0e8ea4ab_4_k_cu_d9e1547d_29704cuda3std3__441_GLOBAL__N__0e8ea4ab_4_k_cu_d9e1547d_29706ignoreE - _ZN39_INTERNAL_0e8ea4ab_4_k_cu_d9e1547d_29704cuda3std3__45__cpo5beginE)
_ZN39_INTERNAL_0e8ea4ab_4_k_cu_d9e1547d_29704cuda3std3__45__cpo5beginE:
	.zero		1
	.type		_ZN39_INTERNAL_0e8ea4ab_4_k_cu_d9e1547d_29704cuda3std3__441_GLOBAL__N__0e8ea4ab_4_k_cu_d9e1547d_29706ignoreE,@object
	.size		_ZN39_INTERNAL_0e8ea4ab_4_k_cu_d9e1547d_29704cuda3std3__441_GLOBAL__N__0e8ea4ab_4_k_cu_d9e1547d_29706ignoreE,(_ZN39_INTERNAL_0e8ea4ab_4_k_cu_d9e1547d_29704cute7productE - _ZN39_INTERNAL_0e8ea4ab_4_k_cu_d9e1547d_29704cuda3std3__441_GLOBAL__N__0e8ea4ab_4_k_cu_d9e1547d_29706ignoreE)
_ZN39_INTERNAL_0e8ea4ab_4_k_cu_d9e1547d_29704cuda3std3__441_GLOBAL__N__0e8ea4ab_4_k_cu_d9e1547d_29706ignoreE:
	.zero		1
	.type		_ZN39_INTERNAL_0e8ea4ab_4_k_cu_d9e1547d_29704cute7productE,@object
	.size		_ZN39_INTERNAL_0e8ea4ab_4_k_cu_d9e1547d_29704cute7productE,(_ZN39_INTERNAL_0e8ea4ab_4_k_cu_d9e1547d_29704cuda3std3__45__cpo3endE - _ZN39_INTERNAL_0e8ea4ab_4_k_cu_d9e1547d_29704cute7productE)
_ZN39_INTERNAL_0e8ea4ab_4_k_cu_d9e1547d_29704cute7productE:
	.zero		1
	.type		_ZN39_INTERNAL_0e8ea4ab_4_k_cu_d9e1547d_29704cuda3std3__45__cpo3endE,@object
	.size		_ZN39_INTERNAL_0e8ea4ab_4_k_cu_d9e1547d_29704cuda3std3__45__cpo3endE,(_ZN39_INTERNAL_0e8ea4ab_4_k_cu_d9e1547d_29704cuda3std3__419piecewise_constructE - _ZN39_INTERNAL_0e8ea4ab_4_k_cu_d9e1547d_29704cuda3std3__45__cpo3endE)
_ZN39_INTERNAL_0e8ea4ab_4_k_cu_d9e1547d_29704cuda3std3__45__cpo3endE:
	.zero		1
	.type		_ZN39_INTERNAL_0e8ea4ab_4_k_cu_d9e1547d_29704cuda3std3__419piecewise_constructE,@object
	.size		_ZN39_INTERNAL_0e8ea4ab_4_k_cu_d9e1547d_29704cuda3std3__419piecewise_constructE,(_ZN39_INTERNAL_0e8ea4ab_4_k_cu_d9e1547d_29704cuda3std3__45__cpo4cendE - _ZN39_INTERNAL_0e8ea4ab_4_k_cu_d9e1547d_29704cuda3std3__419piecewise_constructE)
_ZN39_INTERNAL_0e8ea4ab_4_k_cu_d9e1547d_29704cuda3std3__419piecewise_constructE:
	.zero		1
	.type		_ZN39_INTERNAL_0e8ea4ab_4_k_cu_d9e1547d_29704cuda3std3__45__cpo4cendE,@object
	.size		_ZN39_INTERNAL_0e8ea4ab_4_k_cu_d9e1547d_29704cuda3std3__45__cpo4cendE,(_ZN39_INTERNAL_0e8ea4ab_4_k_cu_d9e1547d_29704cuda3std6ranges3__45__cpo4swapE - _ZN39_INTERNAL_0e8ea4ab_4_k_cu_d9e1547d_29704cuda3std3__45__cpo4cendE)
_ZN39_INTERNAL_0e8ea4ab_4_k_cu_d9e1547d_29704cuda3std3__45__cpo4cendE:
	.zero		1
	.type		_ZN39_INTERNAL_0e8ea4ab_4_k_cu_d9e1547d_29704cuda3std6ranges3__45__cpo4swapE,@object
	.size		_ZN39_INTERNAL_0e8ea4ab_4_k_cu_d9e1547d_29704cuda3std6ranges3__45__cpo4swapE,(.L_7 - _ZN39_INTERNAL_0e8ea4ab_4_k_cu_d9e1547d_29704cuda3std6ranges3__45__cpo4swapE)
_ZN39_INTERNAL_0e8ea4ab_4_k_cu_d9e1547d_29704cuda3std6ranges3__45__cpo4swapE:
	.zero		1
.L_7:


//--------------------- .nv.constant0._ZN7cutlass13device_kernelINS_4conv6kernel13ConvUniversalINS1_16ConvProblemShapeILNS1_8OperatorE1ELi3EEENS1_10collective14CollectiveConvINS1_46MainloopSm90TmaGmmaWarpSpecializedImplicitGemmILS5_1ELi9ELi3EN4cute5tupleIJNSA_1CILi2EEENSC_ILi1EEESE_EEENS1_36KernelImplicitTmaWarpSpecializedSm90ELi1EEENSB_IJNSC_ILi256EEENSC_ILi128EEENSB_IJNSC_ILi32EEEEEEEEENS_10bfloat16_tESN_NSA_8TiledMMAINSA_8MMA_AtomIJNSA_4SM904GMMA28MMA_64x128x16_F32BF16BF16_SSILNSR_5MajorE0ELST_1ELNSR_7ScaleInE1ELSU_1EEEEEENSA_6LayoutINSB_IJSE_SE_SE_EEENSB_IJNSC_ILi0EEESZ_SZ_EEEEENSB_IJNSA_10UnderscoreES12_S12_EEEEENS7_6detail26Sm90ImplicitGemmTileTraitsINSA_20SM90_TMA_LOAD_IM2COLENSA_14ComposedLayoutINSA_7SwizzleILi2ELi4ELi3EEENSA_18smem_ptr_flag_bitsILi16EEENSX_INSB_IJNSB_IJNSC_ILi8EEESK_EEENSB_IJSK_SE_EEENSB_IJSE_NSC_ILi9EEEEEEEEENSB_IJNSB_IJSK_SI_EEENSB_IJSE_SZ_EEENSB_IJSZ_NSC_ILi8192EEEEEEEEEEEEEvEENS16_INSA_23SM90_TMA_LOAD_MULTICASTENS18_INS19_ILi3ELi4ELi3EEES1C_NSX_INSB_IJNSB_IJNSC_ILi64EEESD_EEENSB_IJS1D_NSC_ILi4EEEEEES1H_EEENSB_IJNSB_IJSE_NSC_ILi2048EEEEEENSB_IJS1T_NSC_ILi512EEEEEENSB_IJSZ_NSC_ILi4096EEEEEEEEEEEEEvEEEENS_8epilogue10collective6detail29Sm90TmaWarpSpecializedAdapterINS2A_15DefaultEpilogueISN_NSB_IJNSB_IJllllEEESE_SZ_EEES2F_NS29_6thread17LinearCombinationISN_Li1EffLNS2G_9ScaleType4KindE0ELNS_15FloatRoundStyleE2ESN_EENS_4gemm15EpilogueDefaultEEEEEvvEEEEvNT_6ParamsE --------------------------
	.section	.nv.constant0._ZN7cutlass13device_kernelINS_4conv6kernel13ConvUniversalINS1_16ConvProblemShapeILNS1_8OperatorE1ELi3EEENS1_10collective14CollectiveConvINS1_46MainloopSm90TmaGmmaWarpSpecializedImplicitGemmILS5_1ELi9ELi3EN4cute5tupleIJNSA_1CILi2EEENSC_ILi1EEESE_EEENS1_36KernelImplicitTmaWarpSpecializedSm90ELi1EEENSB_IJNSC_ILi256EEENSC_ILi128EEENSB_IJNSC_ILi32EEEEEEEEENS_10bfloat16_tESN_NSA_8TiledMMAINSA_8MMA_AtomIJNSA_4SM904GMMA28MMA_64x128x16_F32BF16BF16_SSILNSR_5MajorE0ELST_1ELNSR_7ScaleInE1ELSU_1EEEEEENSA_6LayoutINSB_IJSE_SE_SE_EEENSB_IJNSC_ILi0EEESZ_SZ_EEEEENSB_IJNSA_10UnderscoreES12_S12_EEEEENS7_6detail26Sm90ImplicitGemmTileTraitsINSA_20SM90_TMA_LOAD_IM2COLENSA_14ComposedLayoutINSA_7SwizzleILi2ELi4ELi3EEENSA_18smem_ptr_flag_bitsILi16EEENSX_INSB_IJNSB_IJNSC_ILi8EEESK_EEENSB_IJSK_SE_EEENSB_IJSE_NSC_ILi9EEEEEEEEENSB_IJNSB_IJSK_SI_EEENSB_IJSE_SZ_EEENSB_IJSZ_NSC_ILi8192EEEEEEEEEEEEEvEENS16_INSA_23SM90_TMA_LOAD_MULTICASTENS18_INS19_ILi3ELi4ELi3EEES1C_NSX_INSB_IJNSB_IJNSC_ILi64EEESD_EEENSB_IJS1D_NSC_ILi4EEEEEES1H_EEENSB_IJNSB_IJSE_NSC_ILi2048EEEEEENSB_IJS1T_NSC_ILi512EEEEEENSB_IJSZ_NSC_ILi4096EEEEEEEEEEEEEvEEEENS_8epilogue10collective6detail29Sm90TmaWarpSpecializedAdapterINS2A_15DefaultEpilogueISN_NSB_IJNSB_IJllllEEESE_SZ_EEES2F_NS29_6thread17LinearCombinationISN_Li1EffLNS2G_9ScaleType4KindE0ELNS_15FloatRoundStyleE2ESN_EENS_4gemm15EpilogueDefaultEEEEEvvEEEEvNT_6ParamsE,"a",@progbits
	.sectionflags	@""
	.align	4
.nv.constant0._ZN7cutlass13device_kernelINS_4conv6kernel13ConvUniversalINS1_16ConvProblemShapeILNS1_8OperatorE1ELi3EEENS1_10collective14CollectiveConvINS1_46MainloopSm90TmaGmmaWarpSpecializedImplicitGemmILS5_1ELi9ELi3EN4cute5tupleIJNSA_1CILi2EEENSC_ILi1EEESE_EEENS1_36KernelImplicitTmaWarpSpecializedSm90ELi1EEENSB_IJNSC_ILi256EEENSC_ILi128EEENSB_IJNSC_ILi32EEEEEEEEENS_10bfloat16_tESN_NSA_8TiledMMAINSA_8MMA_AtomIJNSA_4SM904GMMA28MMA_64x128x16_F32BF16BF16_SSILNSR_5MajorE0ELST_1ELNSR_7ScaleInE1ELSU_1EEEEEENSA_6LayoutINSB_IJSE_SE_SE_EEENSB_IJNSC_ILi0EEESZ_SZ_EEEEENSB_IJNSA_10UnderscoreES12_S12_EEEEENS7_6detail26Sm90ImplicitGemmTileTraitsINSA_20SM90_TMA_LOAD_IM2COLENSA_14ComposedLayoutINSA_7SwizzleILi2ELi4ELi3EEENSA_18smem_ptr_flag_bitsILi16EEENSX_INSB_IJNSB_IJNSC_ILi8EEESK_EEENSB_IJSK_SE_EEENSB_IJSE_NSC_ILi9EEEEEEEEENSB_IJNSB_IJSK_SI_EEENSB_IJSE_SZ_EEENSB_IJSZ_NSC_ILi8192EEEEEEEEEEEEEvEENS16_INSA_23SM90_TMA_LOAD_MULTICASTENS18_INS19_ILi3ELi4ELi3EEES1C_NSX_INSB_IJNSB_IJNSC_ILi64EEESD_EEENSB_IJS1D_NSC_ILi4EEEEEES1H_EEENSB_IJNSB_IJSE_NSC_ILi2048EEEEEENSB_IJS1T_NSC_ILi512EEEEEENSB_IJSZ_NSC_ILi4096EEEEEEEEEEEEEvEEEENS_8epilogue10collective6detail29Sm90TmaWarpSpecializedAdapterINS2A_15DefaultEpilogueISN_NSB_IJNSB_IJllllEEESE_SZ_EEES2F_NS29_6thread17LinearCombinationISN_Li1EffLNS2G_9ScaleType4KindE0ELNS_15FloatRoundStyleE2ESN_EENS_4gemm15EpilogueDefaultEEEEEvvEEEEvNT_6ParamsE:
	.zero		1664


//--------------------- SYMBOLS --------------------------

	.type		.nv.reservedSmem.offset0,@object
	.size		.nv.reservedSmem.offset0,0x4
